//
// Generated by NVIDIA NVVM Compiler
//
// Compiler Build ID: CL-36424714
// Cuda compilation tools, release 13.0, V13.0.88
// Based on NVVM 20.0.0
//

.version 9.0
.target sm_100
.address_size 64

	// .globl	_Z20optimized_sma_kernelPKdPdii
// _ZZ20optimized_sma_kernelPKdPdiiE6s_sums has been demoted
.global .align 1 .b8 _ZN34_INTERNAL_3bb7e07c_4_k_cu_f7acedda4cuda3std3__45__cpo5beginE[1];
.global .align 1 .b8 _ZN34_INTERNAL_3bb7e07c_4_k_cu_f7acedda4cuda3std3__45__cpo3endE[1];
.global .align 1 .b8 _ZN34_INTERNAL_3bb7e07c_4_k_cu_f7acedda4cuda3std3__45__cpo6cbeginE[1];
.global .align 1 .b8 _ZN34_INTERNAL_3bb7e07c_4_k_cu_f7acedda4cuda3std3__45__cpo4cendE[1];
.global .align 1 .b8 _ZN34_INTERNAL_3bb7e07c_4_k_cu_f7acedda4cuda3std3__45__cpo6rbeginE[1];
.global .align 1 .b8 _ZN34_INTERNAL_3bb7e07c_4_k_cu_f7acedda4cuda3std3__45__cpo4rendE[1];
.global .align 1 .b8 _ZN34_INTERNAL_3bb7e07c_4_k_cu_f7acedda4cuda3std3__45__cpo7crbeginE[1];
.global .align 1 .b8 _ZN34_INTERNAL_3bb7e07c_4_k_cu_f7acedda4cuda3std3__45__cpo5crendE[1];
.global .align 1 .b8 _ZN34_INTERNAL_3bb7e07c_4_k_cu_f7acedda4cuda3std3__436_GLOBAL__N__3bb7e07c_4_k_cu_f7acedda6ignoreE[1];
.global .align 1 .b8 _ZN34_INTERNAL_3bb7e07c_4_k_cu_f7acedda4cuda3std3__419piecewise_constructE[1];
.global .align 1 .b8 _ZN34_INTERNAL_3bb7e07c_4_k_cu_f7acedda4cuda3std3__48in_placeE[1];
.global .align 1 .b8 _ZN34_INTERNAL_3bb7e07c_4_k_cu_f7acedda4cuda3std3__420unreachable_sentinelE[1];
.global .align 1 .b8 _ZN34_INTERNAL_3bb7e07c_4_k_cu_f7acedda4cuda3std3__47nulloptE[1];
.global .align 1 .b8 _ZN34_INTERNAL_3bb7e07c_4_k_cu_f7acedda4cuda3std3__48unexpectE[1];
.global .align 1 .b8 _ZN34_INTERNAL_3bb7e07c_4_k_cu_f7acedda4cuda3std6ranges3__45__cpo4swapE[1];
.global .align 1 .b8 _ZN34_INTERNAL_3bb7e07c_4_k_cu_f7acedda4cuda3std6ranges3__45__cpo9iter_moveE[1];
.global .align 1 .b8 _ZN34_INTERNAL_3bb7e07c_4_k_cu_f7acedda4cuda3std6ranges3__45__cpo5beginE[1];
.global .align 1 .b8 _ZN34_INTERNAL_3bb7e07c_4_k_cu_f7acedda4cuda3std6ranges3__45__cpo3endE[1];
.global .align 1 .b8 _ZN34_INTERNAL_3bb7e07c_4_k_cu_f7acedda4cuda3std6ranges3__45__cpo6cbeginE[1];
.global .align 1 .b8 _ZN34_INTERNAL_3bb7e07c_4_k_cu_f7acedda4cuda3std6ranges3__45__cpo4cendE[1];
.global .align 1 .b8 _ZN34_INTERNAL_3bb7e07c_4_k_cu_f7acedda4cuda3std6ranges3__45__cpo7advanceE[1];
.global .align 1 .b8 _ZN34_INTERNAL_3bb7e07c_4_k_cu_f7acedda4cuda3std6ranges3__45__cpo9iter_swapE[1];
.global .align 1 .b8 _ZN34_INTERNAL_3bb7e07c_4_k_cu_f7acedda4cuda3std6ranges3__45__cpo4nextE[1];
.global .align 1 .b8 _ZN34_INTERNAL_3bb7e07c_4_k_cu_f7acedda4cuda3std6ranges3__45__cpo4prevE[1];
.global .align 1 .b8 _ZN34_INTERNAL_3bb7e07c_4_k_cu_f7acedda4cuda3std6ranges3__45__cpo4dataE[1];
.global .align 1 .b8 _ZN34_INTERNAL_3bb7e07c_4_k_cu_f7acedda4cuda3std6ranges3__45__cpo5cdataE[1];
.global .align 1 .b8 _ZN34_INTERNAL_3bb7e07c_4_k_cu_f7acedda4cuda3std6ranges3__45__cpo4sizeE[1];
.global .align 1 .b8 _ZN34_INTERNAL_3bb7e07c_4_k_cu_f7acedda4cuda3std6ranges3__45__cpo5ssizeE[1];
.global .align 1 .b8 _ZN34_INTERNAL_3bb7e07c_4_k_cu_f7acedda4cuda3std6ranges3__45__cpo8distanceE[1];
.global .align 1 .b8 _ZN34_INTERNAL_3bb7e07c_4_k_cu_f7acedda6thrust24THRUST_300001_SM_1000_NS8cuda_cub3parE[1];
.global .align 1 .b8 _ZN34_INTERNAL_3bb7e07c_4_k_cu_f7acedda6thrust24THRUST_300001_SM_1000_NS8cuda_cub10par_nosyncE[1];
.global .align 1 .b8 _ZN34_INTERNAL_3bb7e07c_4_k_cu_f7acedda6thrust24THRUST_300001_SM_1000_NS6system6detail10sequential3seqE[1];
.global .align 1 .b8 _ZN34_INTERNAL_3bb7e07c_4_k_cu_f7acedda6thrust24THRUST_300001_SM_1000_NS6system3cpp3parE[1];
.global .align 1 .b8 _ZN34_INTERNAL_3bb7e07c_4_k_cu_f7acedda6thrust24THRUST_300001_SM_1000_NS12placeholders2_1E[1];
.global .align 1 .b8 _ZN34_INTERNAL_3bb7e07c_4_k_cu_f7acedda6thrust24THRUST_300001_SM_1000_NS12placeholders2_2E[1];
.global .align 1 .b8 _ZN34_INTERNAL_3bb7e07c_4_k_cu_f7acedda6thrust24THRUST_300001_SM_1000_NS12placeholders2_3E[1];
.global .align 1 .b8 _ZN34_INTERNAL_3bb7e07c_4_k_cu_f7acedda6thrust24THRUST_300001_SM_1000_NS12placeholders2_4E[1];
.global .align 1 .b8 _ZN34_INTERNAL_3bb7e07c_4_k_cu_f7acedda6thrust24THRUST_300001_SM_1000_NS12placeholders2_5E[1];
.global .align 1 .b8 _ZN34_INTERNAL_3bb7e07c_4_k_cu_f7acedda6thrust24THRUST_300001_SM_1000_NS12placeholders2_6E[1];
.global .align 1 .b8 _ZN34_INTERNAL_3bb7e07c_4_k_cu_f7acedda6thrust24THRUST_300001_SM_1000_NS12placeholders2_7E[1];
.global .align 1 .b8 _ZN34_INTERNAL_3bb7e07c_4_k_cu_f7acedda6thrust24THRUST_300001_SM_1000_NS12placeholders2_8E[1];
.global .align 1 .b8 _ZN34_INTERNAL_3bb7e07c_4_k_cu_f7acedda6thrust24THRUST_300001_SM_1000_NS12placeholders2_9E[1];
.global .align 1 .b8 _ZN34_INTERNAL_3bb7e07c_4_k_cu_f7acedda6thrust24THRUST_300001_SM_1000_NS12placeholders3_10E[1];
.global .align 1 .b8 _ZN34_INTERNAL_3bb7e07c_4_k_cu_f7acedda6thrust24THRUST_300001_SM_1000_NS3seqE[1];
.global .align 1 .b8 _ZN34_INTERNAL_3bb7e07c_4_k_cu_f7acedda6thrust24THRUST_300001_SM_1000_NS6deviceE[1];
.extern .shared .align 16 .b8 s_data[];

.visible .entry _Z20optimized_sma_kernelPKdPdii(
	.param .u64 .ptr .align 1 _Z20optimized_sma_kernelPKdPdii_param_0,
	.param .u64 .ptr .align 1 _Z20optimized_sma_kernelPKdPdii_param_1,
	.param .u32 _Z20optimized_sma_kernelPKdPdii_param_2,
	.param .u32 _Z20optimized_sma_kernelPKdPdii_param_3
)
{
	.reg .pred 	%p<9>;
	.reg .b32 	%r<31>;
	.reg .b64 	%rd<9>;
	.reg .b64 	%fd<17>;
	// demoted variable
	.shared .align 8 .b8 _ZZ20optimized_sma_kernelPKdPdiiE6s_sums[2048];
	ld.param.u64 	%rd2, [_Z20optimized_sma_kernelPKdPdii_param_0];
	ld.param.u64 	%rd3, [_Z20optimized_sma_kernelPKdPdii_param_1];
	ld.param.u32 	%r15, [_Z20optimized_sma_kernelPKdPdii_param_2];
	ld.param.u32 	%r16, [_Z20optimized_sma_kernelPKdPdii_param_3];
	mov.u32 	%r17, %ctaid.x;
	mov.u32 	%r1, %ntid.x;
	mul.lo.s32 	%r2, %r17, %r1;
	mov.u32 	%r3, %tid.x;
	add.s32 	%r4, %r2, %r3;
	setp.ge.s32 	%p1, %r4, %r15;
	@%p1 bra 	$L__BB0_13;
	sub.s32 	%r18, %r4, %r16;
	max.s32 	%r5, %r18, -1;
	add.s32 	%r6, %r15, -1;
	min.s32 	%r7, %r6, %r4;
	setp.ge.s32 	%p2, %r5, %r7;
	mov.f64 	%fd15, 0d0000000000000000;
	@%p2 bra 	$L__BB0_6;
	add.s32 	%r29, %r5, 1;
	cvta.to.global.u64 	%rd1, %rd2;
	mov.f64 	%fd15, 0d0000000000000000;
$L__BB0_3:
	add.s32 	%r10, %r29, %r3;
	setp.gt.s32 	%p3, %r10, %r7;
	@%p3 bra 	$L__BB0_5;
	mul.wide.s32 	%rd4, %r10, 8;
	add.s64 	%rd5, %rd1, %rd4;
	ld.global.f64 	%fd7, [%rd5];
	add.f64 	%fd15, %fd15, %fd7;
$L__BB0_5:
	add.s32 	%r29, %r29, %r1;
	setp.le.s32 	%p4, %r29, %r7;
	@%p4 bra 	$L__BB0_3;
$L__BB0_6:
	shl.b32 	%r19, %r3, 3;
	mov.u32 	%r20, _ZZ20optimized_sma_kernelPKdPdiiE6s_sums;
	add.s32 	%r12, %r20, %r19;
	st.shared.f64 	[%r12], %fd15;
	bar.sync 	0;
	setp.lt.u32 	%p5, %r1, 2;
	@%p5 bra 	$L__BB0_11;
	mov.u32 	%r30, %r1;
$L__BB0_8:
	shr.u32 	%r14, %r30, 1;
	setp.ge.u32 	%p6, %r3, %r14;
	@%p6 bra 	$L__BB0_10;
	shl.b32 	%r21, %r14, 3;
	add.s32 	%r22, %r12, %r21;
	ld.shared.f64 	%fd8, [%r22];
	ld.shared.f64 	%fd9, [%r12];
	add.f64 	%fd10, %fd8, %fd9;
	st.shared.f64 	[%r12], %fd10;
$L__BB0_10:
	bar.sync 	0;
	setp.gt.u32 	%p7, %r30, 3;
	mov.u32 	%r30, %r14;
	@%p7 bra 	$L__BB0_8;
$L__BB0_11:
	setp.ne.s32 	%p8, %r3, 0;
	@%p8 bra 	$L__BB0_13;
	add.s32 	%r23, %r1, %r2;
	add.s32 	%r24, %r23, -1;
	min.u32 	%r25, %r6, %r24;
	sub.s32 	%r26, %r25, %r2;
	add.s32 	%r27, %r26, 1;
	min.s32 	%r28, %r16, %r27;
	ld.shared.f64 	%fd11, [_ZZ20optimized_sma_kernelPKdPdiiE6s_sums];
	cvt.rn.f64.s32 	%fd12, %r28;
	div.rn.f64 	%fd13, %fd11, %fd12;
	cvta.to.global.u64 	%rd6, %rd3;
	mul.wide.s32 	%rd7, %r4, 8;
	add.s64 	%rd8, %rd6, %rd7;
	st.global.f64 	[%rd8], %fd13;
$L__BB0_13:
	ret;

}
	// .globl	_Z20optimized_rsi_kernelPKdPdii
.visible .entry _Z20optimized_rsi_kernelPKdPdii(
	.param .u64 .ptr .align 1 _Z20optimized_rsi_kernelPKdPdii_param_0,
	.param .u64 .ptr .align 1 _Z20optimized_rsi_kernelPKdPdii_param_1,
	.param .u32 _Z20optimized_rsi_kernelPKdPdii_param_2,
	.param .u32 _Z20optimized_rsi_kernelPKdPdii_param_3
)
{
	.reg .pred 	%p<49>;
	.reg .b32 	%r<61>;
	.reg .b64 	%rd<18>;
	.reg .b64 	%fd<143>;

	ld.param.u64 	%rd3, [_Z20optimized_rsi_kernelPKdPdii_param_0];
	ld.param.u64 	%rd4, [_Z20optimized_rsi_kernelPKdPdii_param_1];
	ld.param.u32 	%r26, [_Z20optimized_rsi_kernelPKdPdii_param_2];
	ld.param.u32 	%r27, [_Z20optimized_rsi_kernelPKdPdii_param_3];
	cvta.to.global.u64 	%rd1, %rd4;
	mov.u32 	%r28, %ctaid.x;
	mov.u32 	%r1, %ntid.x;
	mov.u32 	%r2, %tid.x;
	mad.lo.s32 	%r3, %r28, %r1, %r2;
	setp.ge.s32 	%p1, %r3, %r26;
	@%p1 bra 	$L__BB1_26;
	setp.ge.s32 	%p2, %r3, %r27;
	@%p2 bra 	$L__BB1_3;
	mul.wide.s32 	%rd15, %r3, 8;
	add.s64 	%rd16, %rd1, %rd15;
	mov.b64 	%rd17, 4632233691727265792;
	st.global.u64 	[%rd16], %rd17;
	bra.uni 	$L__BB1_26;
$L__BB1_3:
	setp.lt.s32 	%p3, %r27, 0;
	@%p3 bra 	$L__BB1_8;
	add.s32 	%r30, %r3, %r2;
	sub.s32 	%r4, %r30, %r27;
	mad.lo.s32 	%r5, %r2, %r27, %r2;
	cvta.to.global.u64 	%rd2, %rd3;
	mov.b32 	%r54, 0;
$L__BB1_5:
	add.s32 	%r7, %r4, %r54;
	setp.gt.s32 	%p4, %r7, %r3;
	setp.ge.s32 	%p5, %r7, %r26;
	or.pred  	%p6, %p4, %p5;
	@%p6 bra 	$L__BB1_7;
	mul.wide.s32 	%rd5, %r7, 8;
	add.s64 	%rd6, %rd2, %rd5;
	ld.global.f64 	%fd27, [%rd6];
	add.s32 	%r31, %r54, %r5;
	shl.b32 	%r32, %r31, 3;
	mov.u32 	%r33, s_data;
	add.s32 	%r34, %r33, %r32;
	st.shared.f64 	[%r34], %fd27;
$L__BB1_7:
	add.s32 	%r54, %r54, %r1;
	setp.le.s32 	%p7, %r54, %r27;
	@%p7 bra 	$L__BB1_5;
$L__BB1_8:
	bar.sync 	0;
	setp.lt.s32 	%p8, %r27, 1;
	mov.f64 	%fd141, 0d0000000000000000;
	mov.f64 	%fd142, %fd141;
	@%p8 bra 	$L__BB1_21;
	mad.lo.s32 	%r9, %r2, %r27, %r2;
	and.b32  	%r10, %r27, 7;
	setp.lt.u32 	%p9, %r27, 8;
	mov.f64 	%fd142, 0d0000000000000000;
	mov.b32 	%r59, 1;
	mov.f64 	%fd141, %fd142;
	@%p9 bra 	$L__BB1_13;
	and.b32  	%r37, %r27, 2147483640;
	neg.s32 	%r57, %r37;
	shl.b32 	%r38, %r9, 3;
	mov.u32 	%r39, s_data;
	add.s32 	%r40, %r38, %r39;
	add.s32 	%r55, %r40, 32;
	mov.f64 	%fd142, 0d0000000000000000;
	mov.b32 	%r56, 0;
$L__BB1_11:
	.pragma "nounroll";
	ld.shared.f64 	%fd32, [%r55+-24];
	ld.shared.f64 	%fd33, [%r55+-32];
	sub.f64 	%fd34, %fd32, %fd33;
	setp.leu.f64 	%p10, %fd34, 0d0000000000000000;
	add.f64 	%fd35, %fd141, %fd34;
	sub.f64 	%fd36, %fd142, %fd34;
	selp.f64 	%fd37, %fd141, %fd35, %p10;
	setp.lt.f64 	%p11, %fd34, 0d0000000000000000;
	selp.f64 	%fd38, %fd36, %fd142, %p11;
	ld.shared.f64 	%fd39, [%r55+-16];
	sub.f64 	%fd40, %fd39, %fd32;
	setp.leu.f64 	%p12, %fd40, 0d0000000000000000;
	add.f64 	%fd41, %fd37, %fd40;
	sub.f64 	%fd42, %fd38, %fd40;
	selp.f64 	%fd43, %fd37, %fd41, %p12;
	setp.lt.f64 	%p13, %fd40, 0d0000000000000000;
	selp.f64 	%fd44, %fd42, %fd38, %p13;
	ld.shared.f64 	%fd45, [%r55+-8];
	sub.f64 	%fd46, %fd45, %fd39;
	setp.leu.f64 	%p14, %fd46, 0d0000000000000000;
	add.f64 	%fd47, %fd43, %fd46;
	sub.f64 	%fd48, %fd44, %fd46;
	selp.f64 	%fd49, %fd43, %fd47, %p14;
	setp.lt.f64 	%p15, %fd46, 0d0000000000000000;
	selp.f64 	%fd50, %fd48, %fd44, %p15;
	ld.shared.f64 	%fd51, [%r55];
	sub.f64 	%fd52, %fd51, %fd45;
	setp.leu.f64 	%p16, %fd52, 0d0000000000000000;
	add.f64 	%fd53, %fd49, %fd52;
	sub.f64 	%fd54, %fd50, %fd52;
	selp.f64 	%fd55, %fd49, %fd53, %p16;
	setp.lt.f64 	%p17, %fd52, 0d0000000000000000;
	selp.f64 	%fd56, %fd54, %fd50, %p17;
	ld.shared.f64 	%fd57, [%r55+8];
	sub.f64 	%fd58, %fd57, %fd51;
	setp.leu.f64 	%p18, %fd58, 0d0000000000000000;
	add.f64 	%fd59, %fd55, %fd58;
	sub.f64 	%fd60, %fd56, %fd58;
	selp.f64 	%fd61, %fd55, %fd59, %p18;
	setp.lt.f64 	%p19, %fd58, 0d0000000000000000;
	selp.f64 	%fd62, %fd60, %fd56, %p19;
	ld.shared.f64 	%fd63, [%r55+16];
	sub.f64 	%fd64, %fd63, %fd57;
	setp.leu.f64 	%p20, %fd64, 0d0000000000000000;
	add.f64 	%fd65, %fd61, %fd64;
	sub.f64 	%fd66, %fd62, %fd64;
	selp.f64 	%fd67, %fd61, %fd65, %p20;
	setp.lt.f64 	%p21, %fd64, 0d0000000000000000;
	selp.f64 	%fd68, %fd66, %fd62, %p21;
	ld.shared.f64 	%fd69, [%r55+24];
	sub.f64 	%fd70, %fd69, %fd63;
	setp.leu.f64 	%p22, %fd70, 0d0000000000000000;
	add.f64 	%fd71, %fd67, %fd70;
	sub.f64 	%fd72, %fd68, %fd70;
	selp.f64 	%fd73, %fd67, %fd71, %p22;
	setp.lt.f64 	%p23, %fd70, 0d0000000000000000;
	selp.f64 	%fd74, %fd72, %fd68, %p23;
	ld.shared.f64 	%fd75, [%r55+32];
	sub.f64 	%fd76, %fd75, %fd69;
	setp.leu.f64 	%p24, %fd76, 0d0000000000000000;
	add.f64 	%fd77, %fd73, %fd76;
	sub.f64 	%fd78, %fd74, %fd76;
	selp.f64 	%fd141, %fd73, %fd77, %p24;
	setp.lt.f64 	%p25, %fd76, 0d0000000000000000;
	selp.f64 	%fd142, %fd78, %fd74, %p25;
	add.s32 	%r57, %r57, 8;
	add.s32 	%r56, %r56, 8;
	add.s32 	%r55, %r55, 64;
	setp.ne.s32 	%p26, %r57, 0;
	@%p26 bra 	$L__BB1_11;
	add.s32 	%r59, %r56, 1;
$L__BB1_13:
	setp.eq.s32 	%p27, %r10, 0;
	@%p27 bra 	$L__BB1_21;
	and.b32  	%r21, %r27, 3;
	setp.lt.u32 	%p28, %r10, 4;
	@%p28 bra 	$L__BB1_16;
	add.s32 	%r41, %r59, %r9;
	shl.b32 	%r42, %r41, 3;
	mov.u32 	%r43, s_data;
	add.s32 	%r44, %r43, %r42;
	ld.shared.f64 	%fd80, [%r44];
	ld.shared.f64 	%fd81, [%r44+-8];
	sub.f64 	%fd82, %fd80, %fd81;
	setp.leu.f64 	%p29, %fd82, 0d0000000000000000;
	add.f64 	%fd83, %fd141, %fd82;
	sub.f64 	%fd84, %fd142, %fd82;
	selp.f64 	%fd85, %fd141, %fd83, %p29;
	setp.lt.f64 	%p30, %fd82, 0d0000000000000000;
	selp.f64 	%fd86, %fd84, %fd142, %p30;
	ld.shared.f64 	%fd87, [%r44+8];
	sub.f64 	%fd88, %fd87, %fd80;
	setp.leu.f64 	%p31, %fd88, 0d0000000000000000;
	add.f64 	%fd89, %fd85, %fd88;
	sub.f64 	%fd90, %fd86, %fd88;
	selp.f64 	%fd91, %fd85, %fd89, %p31;
	setp.lt.f64 	%p32, %fd88, 0d0000000000000000;
	selp.f64 	%fd92, %fd90, %fd86, %p32;
	ld.shared.f64 	%fd93, [%r44+16];
	sub.f64 	%fd94, %fd93, %fd87;
	setp.leu.f64 	%p33, %fd94, 0d0000000000000000;
	add.f64 	%fd95, %fd91, %fd94;
	sub.f64 	%fd96, %fd92, %fd94;
	selp.f64 	%fd97, %fd91, %fd95, %p33;
	setp.lt.f64 	%p34, %fd94, 0d0000000000000000;
	selp.f64 	%fd98, %fd96, %fd92, %p34;
	ld.shared.f64 	%fd99, [%r44+24];
	sub.f64 	%fd100, %fd99, %fd93;
	setp.leu.f64 	%p35, %fd100, 0d0000000000000000;
	add.f64 	%fd101, %fd97, %fd100;
	sub.f64 	%fd102, %fd98, %fd100;
	selp.f64 	%fd141, %fd97, %fd101, %p35;
	setp.lt.f64 	%p36, %fd100, 0d0000000000000000;
	selp.f64 	%fd142, %fd102, %fd98, %p36;
	add.s32 	%r59, %r59, 4;
$L__BB1_16:
	setp.eq.s32 	%p37, %r21, 0;
	@%p37 bra 	$L__BB1_21;
	setp.eq.s32 	%p38, %r21, 1;
	@%p38 bra 	$L__BB1_19;
	add.s32 	%r45, %r59, %r9;
	shl.b32 	%r46, %r45, 3;
	mov.u32 	%r47, s_data;
	add.s32 	%r48, %r47, %r46;
	ld.shared.f64 	%fd104, [%r48];
	ld.shared.f64 	%fd105, [%r48+-8];
	sub.f64 	%fd106, %fd104, %fd105;
	setp.leu.f64 	%p39, %fd106, 0d0000000000000000;
	add.f64 	%fd107, %fd141, %fd106;
	sub.f64 	%fd108, %fd142, %fd106;
	selp.f64 	%fd109, %fd141, %fd107, %p39;
	setp.lt.f64 	%p40, %fd106, 0d0000000000000000;
	selp.f64 	%fd110, %fd108, %fd142, %p40;
	ld.shared.f64 	%fd111, [%r48+8];
	sub.f64 	%fd112, %fd111, %fd104;
	setp.leu.f64 	%p41, %fd112, 0d0000000000000000;
	add.f64 	%fd113, %fd109, %fd112;
	sub.f64 	%fd114, %fd110, %fd112;
	selp.f64 	%fd141, %fd109, %fd113, %p41;
	setp.lt.f64 	%p42, %fd112, 0d0000000000000000;
	selp.f64 	%fd142, %fd114, %fd110, %p42;
	add.s32 	%r59, %r59, 2;
$L__BB1_19:
	and.b32  	%r49, %r27, 1;
	setp.eq.b32 	%p43, %r49, 1;
	not.pred 	%p44, %p43;
	@%p44 bra 	$L__BB1_21;
	add.s32 	%r50, %r59, %r9;
	shl.b32 	%r51, %r50, 3;
	mov.u32 	%r52, s_data;
	add.s32 	%r53, %r52, %r51;
	ld.shared.f64 	%fd115, [%r53];
	ld.shared.f64 	%fd116, [%r53+-8];
	sub.f64 	%fd117, %fd115, %fd116;
	setp.leu.f64 	%p45, %fd117, 0d0000000000000000;
	add.f64 	%fd118, %fd141, %fd117;
	sub.f64 	%fd119, %fd142, %fd117;
	selp.f64 	%fd141, %fd141, %fd118, %p45;
	setp.lt.f64 	%p46, %fd117, 0d0000000000000000;
	selp.f64 	%fd142, %fd119, %fd142, %p46;
$L__BB1_21:
	add.f64 	%fd120, %fd141, %fd142;
	setp.geu.f64 	%p47, %fd120, 0d3DDB7CDFD9D7BDBB;
	@%p47 bra 	$L__BB1_23;
	mul.wide.s32 	%rd12, %r3, 8;
	add.s64 	%rd13, %rd1, %rd12;
	mov.b64 	%rd14, 4632233691727265792;
	st.global.u64 	[%rd13], %rd14;
	bra.uni 	$L__BB1_26;
$L__BB1_23:
	cvt.rn.f64.s32 	%fd121, %r27;
	div.rn.f64 	%fd25, %fd141, %fd121;
	div.rn.f64 	%fd26, %fd142, %fd121;
	setp.geu.f64 	%p48, %fd26, 0d3DDB7CDFD9D7BDBB;
	@%p48 bra 	$L__BB1_25;
	mul.wide.s32 	%rd9, %r3, 8;
	add.s64 	%rd10, %rd1, %rd9;
	mov.b64 	%rd11, 4636737291354636288;
	st.global.u64 	[%rd10], %rd11;
	bra.uni 	$L__BB1_26;
$L__BB1_25:
	div.rn.f64 	%fd122, %fd25, %fd26;
	add.f64 	%fd123, %fd122, 0d3FF0000000000000;
	mov.f64 	%fd124, 0d4059000000000000;
	div.rn.f64 	%fd125, %fd124, %fd123;
	sub.f64 	%fd126, %fd124, %fd125;
	mul.wide.s32 	%rd7, %r3, 8;
	add.s64 	%rd8, %rd1, %rd7;
	st.global.f64 	[%rd8], %fd126;
$L__BB1_26:
	ret;

}
	// .globl	_Z23fused_indicators_kernelPKdPdS1_PiS1_S1_iiidd
.visible .entry _Z23fused_indicators_kernelPKdPdS1_PiS1_S1_iiidd(
	.param .u64 .ptr .align 1 _Z23fused_indicators_kernelPKdPdS1_PiS1_S1_iiidd_param_0,
	.param .u64 .ptr .align 1 _Z23fused_indicators_kernelPKdPdS1_PiS1_S1_iiidd_param_1,
	.param .u64 .ptr .align 1 _Z23fused_indicators_kernelPKdPdS1_PiS1_S1_iiidd_param_2,
	.param .u64 .ptr .align 1 _Z23fused_indicators_kernelPKdPdS1_PiS1_S1_iiidd_param_3,
	.param .u64 .ptr .align 1 _Z23fused_indicators_kernelPKdPdS1_PiS1_S1_iiidd_param_4,
	.param .u64 .ptr .align 1 _Z23fused_indicators_kernelPKdPdS1_PiS1_S1_iiidd_param_5,
	.param .u32 _Z23fused_indicators_kernelPKdPdS1_PiS1_S1_iiidd_param_6,
	.param .u32 _Z23fused_indicators_kernelPKdPdS1_PiS1_S1_iiidd_param_7,
	.param .u32 _Z23fused_indicators_kernelPKdPdS1_PiS1_S1_iiidd_param_8,
	.param .f64 _Z23fused_indicators_kernelPKdPdS1_PiS1_S1_iiidd_param_9,
	.param .f64 _Z23fused_indicators_kernelPKdPdS1_PiS1_S1_iiidd_param_10
)
{
	.reg .pred 	%p<52>;
	.reg .b32 	%r<76>;
	.reg .b64 	%rd<58>;
	.reg .b64 	%fd<249>;

	ld.param.u64 	%rd10, [_Z23fused_indicators_kernelPKdPdS1_PiS1_S1_iiidd_param_0];
	ld.param.u64 	%rd8, [_Z23fused_indicators_kernelPKdPdS1_PiS1_S1_iiidd_param_1];
	ld.param.u64 	%rd9, [_Z23fused_indicators_kernelPKdPdS1_PiS1_S1_iiidd_param_2];
	ld.param.u64 	%rd11, [_Z23fused_indicators_kernelPKdPdS1_PiS1_S1_iiidd_param_3];
	ld.param.u64 	%rd12, [_Z23fused_indicators_kernelPKdPdS1_PiS1_S1_iiidd_param_4];
	ld.param.u64 	%rd13, [_Z23fused_indicators_kernelPKdPdS1_PiS1_S1_iiidd_param_5];
	ld.param.u32 	%r40, [_Z23fused_indicators_kernelPKdPdS1_PiS1_S1_iiidd_param_6];
	ld.param.u32 	%r38, [_Z23fused_indicators_kernelPKdPdS1_PiS1_S1_iiidd_param_7];
	ld.param.u32 	%r39, [_Z23fused_indicators_kernelPKdPdS1_PiS1_S1_iiidd_param_8];
	cvta.to.global.u64 	%rd1, %rd13;
	cvta.to.global.u64 	%rd2, %rd12;
	cvta.to.global.u64 	%rd3, %rd11;
	cvta.to.global.u64 	%rd4, %rd10;
	mov.u32 	%r41, %ctaid.x;
	mov.u32 	%r42, %ntid.x;
	mul.lo.s32 	%r1, %r41, %r42;
	mov.u32 	%r2, %tid.x;
	add.s32 	%r3, %r1, %r2;
	setp.ge.s32 	%p3, %r3, %r40;
	@%p3 bra 	$L__BB2_41;
	add.s32 	%r43, %r38, -1;
	setp.lt.s32 	%p4, %r3, %r43;
	cvta.to.global.u64 	%rd14, %rd8;
	mul.wide.s32 	%rd15, %r3, 8;
	add.s64 	%rd5, %rd14, %rd15;
	@%p4 bra 	$L__BB2_16;
	sub.s32 	%r66, %r3, %r38;
	setp.lt.s32 	%p5, %r38, 1;
	mov.f64 	%fd230, 0d0000000000000000;
	@%p5 bra 	$L__BB2_15;
	sub.s32 	%r44, %r3, %r38;
	add.s32 	%r45, %r44, 1;
	max.s32 	%r46, %r45, %r3;
	add.s32 	%r47, %r38, %r46;
	sub.s32 	%r5, %r47, %r3;
	sub.s32 	%r48, %r1, %r47;
	add.s32 	%r49, %r48, %r2;
	setp.gt.u32 	%p6, %r49, -16;
	mov.f64 	%fd230, 0d0000000000000000;
	@%p6 bra 	$L__BB2_6;
	and.b32  	%r50, %r5, -16;
	neg.s32 	%r64, %r50;
	mov.f64 	%fd230, 0d0000000000000000;
$L__BB2_5:
	.pragma "nounroll";
	mul.wide.s32 	%rd16, %r66, 8;
	add.s64 	%rd17, %rd4, %rd16;
	ld.global.f64 	%fd54, [%rd17+8];
	add.f64 	%fd55, %fd230, %fd54;
	ld.global.f64 	%fd56, [%rd17+16];
	add.f64 	%fd57, %fd55, %fd56;
	ld.global.f64 	%fd58, [%rd17+24];
	add.f64 	%fd59, %fd57, %fd58;
	ld.global.f64 	%fd60, [%rd17+32];
	add.f64 	%fd61, %fd59, %fd60;
	ld.global.f64 	%fd62, [%rd17+40];
	add.f64 	%fd63, %fd61, %fd62;
	ld.global.f64 	%fd64, [%rd17+48];
	add.f64 	%fd65, %fd63, %fd64;
	ld.global.f64 	%fd66, [%rd17+56];
	add.f64 	%fd67, %fd65, %fd66;
	ld.global.f64 	%fd68, [%rd17+64];
	add.f64 	%fd69, %fd67, %fd68;
	ld.global.f64 	%fd70, [%rd17+72];
	add.f64 	%fd71, %fd69, %fd70;
	ld.global.f64 	%fd72, [%rd17+80];
	add.f64 	%fd73, %fd71, %fd72;
	ld.global.f64 	%fd74, [%rd17+88];
	add.f64 	%fd75, %fd73, %fd74;
	ld.global.f64 	%fd76, [%rd17+96];
	add.f64 	%fd77, %fd75, %fd76;
	ld.global.f64 	%fd78, [%rd17+104];
	add.f64 	%fd79, %fd77, %fd78;
	ld.global.f64 	%fd80, [%rd17+112];
	add.f64 	%fd81, %fd79, %fd80;
	ld.global.f64 	%fd82, [%rd17+120];
	add.f64 	%fd83, %fd81, %fd82;
	add.s32 	%r66, %r66, 16;
	ld.global.f64 	%fd84, [%rd17+128];
	add.f64 	%fd230, %fd83, %fd84;
	add.s32 	%r64, %r64, 16;
	setp.ne.s32 	%p7, %r64, 0;
	@%p7 bra 	$L__BB2_5;
$L__BB2_6:
	and.b32  	%r12, %r5, 15;
	setp.eq.s32 	%p8, %r12, 0;
	@%p8 bra 	$L__BB2_15;
	and.b32  	%r13, %r5, 7;
	setp.lt.u32 	%p9, %r12, 8;
	@%p9 bra 	$L__BB2_9;
	mul.wide.s32 	%rd18, %r66, 8;
	add.s64 	%rd19, %rd4, %rd18;
	ld.global.f64 	%fd86, [%rd19+8];
	add.f64 	%fd87, %fd230, %fd86;
	ld.global.f64 	%fd88, [%rd19+16];
	add.f64 	%fd89, %fd87, %fd88;
	ld.global.f64 	%fd90, [%rd19+24];
	add.f64 	%fd91, %fd89, %fd90;
	ld.global.f64 	%fd92, [%rd19+32];
	add.f64 	%fd93, %fd91, %fd92;
	ld.global.f64 	%fd94, [%rd19+40];
	add.f64 	%fd95, %fd93, %fd94;
	ld.global.f64 	%fd96, [%rd19+48];
	add.f64 	%fd97, %fd95, %fd96;
	ld.global.f64 	%fd98, [%rd19+56];
	add.f64 	%fd99, %fd97, %fd98;
	add.s32 	%r66, %r66, 8;
	ld.global.f64 	%fd100, [%rd19+64];
	add.f64 	%fd230, %fd99, %fd100;
$L__BB2_9:
	setp.eq.s32 	%p10, %r13, 0;
	@%p10 bra 	$L__BB2_15;
	and.b32  	%r16, %r5, 3;
	setp.lt.u32 	%p11, %r13, 4;
	@%p11 bra 	$L__BB2_12;
	mul.wide.s32 	%rd20, %r66, 8;
	add.s64 	%rd21, %rd4, %rd20;
	ld.global.f64 	%fd102, [%rd21+8];
	add.f64 	%fd103, %fd230, %fd102;
	ld.global.f64 	%fd104, [%rd21+16];
	add.f64 	%fd105, %fd103, %fd104;
	ld.global.f64 	%fd106, [%rd21+24];
	add.f64 	%fd107, %fd105, %fd106;
	add.s32 	%r66, %r66, 4;
	ld.global.f64 	%fd108, [%rd21+32];
	add.f64 	%fd230, %fd107, %fd108;
$L__BB2_12:
	setp.eq.s32 	%p12, %r16, 0;
	@%p12 bra 	$L__BB2_15;
	add.s64 	%rd6, %rd4, 8;
	neg.s32 	%r69, %r16;
$L__BB2_14:
	.pragma "nounroll";
	mul.wide.s32 	%rd22, %r66, 8;
	add.s64 	%rd23, %rd6, %rd22;
	add.s32 	%r66, %r66, 1;
	ld.global.f64 	%fd109, [%rd23];
	add.f64 	%fd230, %fd230, %fd109;
	add.s32 	%r69, %r69, 1;
	setp.ne.s32 	%p13, %r69, 0;
	@%p13 bra 	$L__BB2_14;
$L__BB2_15:
	cvt.rn.f64.s32 	%fd110, %r38;
	div.rn.f64 	%fd111, %fd230, %fd110;
	st.global.f64 	[%rd5], %fd111;
	bra.uni 	$L__BB2_17;
$L__BB2_16:
	mov.b64 	%rd24, 0;
	st.global.u64 	[%rd5], %rd24;
$L__BB2_17:
	setp.lt.s32 	%p14, %r3, %r39;
	mov.f64 	%fd248, 0d4049000000000000;
	@%p14 bra 	$L__BB2_33;
	sub.s32 	%r73, %r3, %r39;
	setp.lt.s32 	%p15, %r39, 1;
	mov.f64 	%fd246, 0d0000000000000000;
	mov.f64 	%fd247, %fd246;
	@%p15 bra 	$L__BB2_30;
	sub.s32 	%r51, %r3, %r39;
	add.s32 	%r52, %r51, 1;
	max.s32 	%r53, %r52, %r3;
	add.s32 	%r54, %r39, %r53;
	sub.s32 	%r25, %r54, %r3;
	sub.s32 	%r55, %r1, %r54;
	add.s32 	%r56, %r55, %r2;
	setp.gt.u32 	%p16, %r56, -8;
	mov.f64 	%fd247, 0d0000000000000000;
	mov.f64 	%fd246, %fd247;
	@%p16 bra 	$L__BB2_22;
	mul.wide.s32 	%rd25, %r73, 8;
	add.s64 	%rd26, %rd4, %rd25;
	ld.global.f64 	%fd231, [%rd26];
	and.b32  	%r57, %r25, -8;
	neg.s32 	%r71, %r57;
	mov.f64 	%fd247, 0d0000000000000000;
$L__BB2_21:
	.pragma "nounroll";
	mul.wide.s32 	%rd27, %r73, 8;
	add.s64 	%rd28, %rd4, %rd27;
	ld.global.f64 	%fd117, [%rd28+8];
	sub.f64 	%fd118, %fd117, %fd231;
	setp.gt.f64 	%p17, %fd118, 0d0000000000000000;
	add.f64 	%fd119, %fd246, %fd118;
	sub.f64 	%fd120, %fd247, %fd118;
	selp.f64 	%fd121, %fd119, %fd246, %p17;
	selp.f64 	%fd122, %fd247, %fd120, %p17;
	ld.global.f64 	%fd123, [%rd28+16];
	sub.f64 	%fd124, %fd123, %fd117;
	setp.gt.f64 	%p18, %fd124, 0d0000000000000000;
	add.f64 	%fd125, %fd121, %fd124;
	sub.f64 	%fd126, %fd122, %fd124;
	selp.f64 	%fd127, %fd125, %fd121, %p18;
	selp.f64 	%fd128, %fd122, %fd126, %p18;
	ld.global.f64 	%fd129, [%rd28+24];
	sub.f64 	%fd130, %fd129, %fd123;
	setp.gt.f64 	%p19, %fd130, 0d0000000000000000;
	add.f64 	%fd131, %fd127, %fd130;
	sub.f64 	%fd132, %fd128, %fd130;
	selp.f64 	%fd133, %fd131, %fd127, %p19;
	selp.f64 	%fd134, %fd128, %fd132, %p19;
	ld.global.f64 	%fd135, [%rd28+32];
	sub.f64 	%fd136, %fd135, %fd129;
	setp.gt.f64 	%p20, %fd136, 0d0000000000000000;
	add.f64 	%fd137, %fd133, %fd136;
	sub.f64 	%fd138, %fd134, %fd136;
	selp.f64 	%fd139, %fd137, %fd133, %p20;
	selp.f64 	%fd140, %fd134, %fd138, %p20;
	ld.global.f64 	%fd141, [%rd28+40];
	sub.f64 	%fd142, %fd141, %fd135;
	setp.gt.f64 	%p21, %fd142, 0d0000000000000000;
	add.f64 	%fd143, %fd139, %fd142;
	sub.f64 	%fd144, %fd140, %fd142;
	selp.f64 	%fd145, %fd143, %fd139, %p21;
	selp.f64 	%fd146, %fd140, %fd144, %p21;
	ld.global.f64 	%fd147, [%rd28+48];
	sub.f64 	%fd148, %fd147, %fd141;
	setp.gt.f64 	%p22, %fd148, 0d0000000000000000;
	add.f64 	%fd149, %fd145, %fd148;
	sub.f64 	%fd150, %fd146, %fd148;
	selp.f64 	%fd151, %fd149, %fd145, %p22;
	selp.f64 	%fd152, %fd146, %fd150, %p22;
	ld.global.f64 	%fd153, [%rd28+56];
	sub.f64 	%fd154, %fd153, %fd147;
	setp.gt.f64 	%p23, %fd154, 0d0000000000000000;
	add.f64 	%fd155, %fd151, %fd154;
	sub.f64 	%fd156, %fd152, %fd154;
	selp.f64 	%fd157, %fd155, %fd151, %p23;
	selp.f64 	%fd158, %fd152, %fd156, %p23;
	add.s32 	%r73, %r73, 8;
	ld.global.f64 	%fd231, [%rd28+64];
	sub.f64 	%fd159, %fd231, %fd153;
	setp.gt.f64 	%p24, %fd159, 0d0000000000000000;
	add.f64 	%fd160, %fd157, %fd159;
	sub.f64 	%fd161, %fd158, %fd159;
	selp.f64 	%fd246, %fd160, %fd157, %p24;
	selp.f64 	%fd247, %fd158, %fd161, %p24;
	add.s32 	%r71, %r71, 8;
	setp.ne.s32 	%p25, %r71, 0;
	@%p25 bra 	$L__BB2_21;
$L__BB2_22:
	and.b32  	%r32, %r25, 7;
	setp.eq.s32 	%p26, %r32, 0;
	@%p26 bra 	$L__BB2_30;
	setp.lt.u32 	%p27, %r32, 4;
	@%p27 bra 	$L__BB2_25;
	mul.wide.s32 	%rd29, %r73, 8;
	add.s64 	%rd30, %rd4, %rd29;
	ld.global.f64 	%fd163, [%rd30+8];
	ld.global.f64 	%fd164, [%rd30];
	sub.f64 	%fd165, %fd163, %fd164;
	setp.gt.f64 	%p28, %fd165, 0d0000000000000000;
	add.f64 	%fd166, %fd246, %fd165;
	sub.f64 	%fd167, %fd247, %fd165;
	selp.f64 	%fd168, %fd166, %fd246, %p28;
	selp.f64 	%fd169, %fd247, %fd167, %p28;
	ld.global.f64 	%fd170, [%rd30+16];
	sub.f64 	%fd171, %fd170, %fd163;
	setp.gt.f64 	%p29, %fd171, 0d0000000000000000;
	add.f64 	%fd172, %fd168, %fd171;
	sub.f64 	%fd173, %fd169, %fd171;
	selp.f64 	%fd174, %fd172, %fd168, %p29;
	selp.f64 	%fd175, %fd169, %fd173, %p29;
	ld.global.f64 	%fd176, [%rd30+24];
	sub.f64 	%fd177, %fd176, %fd170;
	setp.gt.f64 	%p30, %fd177, 0d0000000000000000;
	add.f64 	%fd178, %fd174, %fd177;
	sub.f64 	%fd179, %fd175, %fd177;
	selp.f64 	%fd180, %fd178, %fd174, %p30;
	selp.f64 	%fd181, %fd175, %fd179, %p30;
	add.s32 	%r73, %r73, 4;
	ld.global.f64 	%fd182, [%rd30+32];
	sub.f64 	%fd183, %fd182, %fd176;
	setp.gt.f64 	%p31, %fd183, 0d0000000000000000;
	add.f64 	%fd184, %fd180, %fd183;
	sub.f64 	%fd185, %fd181, %fd183;
	selp.f64 	%fd246, %fd184, %fd180, %p31;
	selp.f64 	%fd247, %fd181, %fd185, %p31;
$L__BB2_25:
	and.b32  	%r35, %r25, 3;
	setp.eq.s32 	%p32, %r35, 0;
	@%p32 bra 	$L__BB2_30;
	setp.eq.s32 	%p33, %r35, 1;
	@%p33 bra 	$L__BB2_28;
	mul.wide.s32 	%rd31, %r73, 8;
	add.s64 	%rd32, %rd4, %rd31;
	ld.global.f64 	%fd187, [%rd32+8];
	ld.global.f64 	%fd188, [%rd32];
	sub.f64 	%fd189, %fd187, %fd188;
	setp.gt.f64 	%p34, %fd189, 0d0000000000000000;
	add.f64 	%fd190, %fd246, %fd189;
	sub.f64 	%fd191, %fd247, %fd189;
	selp.f64 	%fd192, %fd190, %fd246, %p34;
	selp.f64 	%fd193, %fd247, %fd191, %p34;
	add.s32 	%r73, %r73, 2;
	ld.global.f64 	%fd194, [%rd32+16];
	sub.f64 	%fd195, %fd194, %fd187;
	setp.gt.f64 	%p35, %fd195, 0d0000000000000000;
	add.f64 	%fd196, %fd192, %fd195;
	sub.f64 	%fd197, %fd193, %fd195;
	selp.f64 	%fd246, %fd196, %fd192, %p35;
	selp.f64 	%fd247, %fd193, %fd197, %p35;
$L__BB2_28:
	and.b32  	%r58, %r25, 1;
	setp.eq.b32 	%p36, %r58, 1;
	not.pred 	%p37, %p36;
	@%p37 bra 	$L__BB2_30;
	mul.wide.s32 	%rd33, %r73, 8;
	add.s64 	%rd34, %rd4, %rd33;
	ld.global.f64 	%fd198, [%rd34+8];
	ld.global.f64 	%fd199, [%rd34];
	sub.f64 	%fd200, %fd198, %fd199;
	setp.gt.f64 	%p38, %fd200, 0d0000000000000000;
	add.f64 	%fd201, %fd246, %fd200;
	sub.f64 	%fd202, %fd247, %fd200;
	selp.f64 	%fd246, %fd201, %fd246, %p38;
	selp.f64 	%fd247, %fd247, %fd202, %p38;
$L__BB2_30:
	add.f64 	%fd204, %fd246, %fd247;
	setp.lt.f64 	%p39, %fd204, 0d3DDB7CDFD9D7BDBB;
	@%p39 bra 	$L__BB2_33;
	cvt.rn.f64.s32 	%fd206, %r39;
	div.rn.f64 	%fd41, %fd246, %fd206;
	div.rn.f64 	%fd42, %fd247, %fd206;
	setp.lt.f64 	%p40, %fd42, 0d3DDB7CDFD9D7BDBB;
	mov.f64 	%fd248, 0d4059000000000000;
	@%p40 bra 	$L__BB2_33;
	div.rn.f64 	%fd207, %fd41, %fd42;
	add.f64 	%fd208, %fd207, 0d3FF0000000000000;
	mov.f64 	%fd209, 0d4059000000000000;
	div.rn.f64 	%fd210, %fd209, %fd208;
	sub.f64 	%fd248, %fd209, %fd210;
$L__BB2_33:
	cvta.to.global.u64 	%rd35, %rd9;
	mul.wide.s32 	%rd36, %r3, 8;
	add.s64 	%rd37, %rd35, %rd36;
	st.global.f64 	[%rd37], %fd248;
	max.s32 	%r59, %r38, %r39;
	setp.lt.s32 	%p41, %r3, %r59;
	@%p41 bra 	$L__BB2_40;
	add.s64 	%rd7, %rd4, %rd36;
	ld.global.f64 	%fd45, [%rd7];
	ld.global.f64 	%fd46, [%rd5];
	setp.lt.s32 	%p43, %r3, 1;
	mov.pred 	%p51, 0;
	@%p43 bra 	$L__BB2_37;
	add.s32 	%r60, %r3, -1;
	mul.wide.u32 	%rd39, %r60, 8;
	add.s64 	%rd40, %rd4, %rd39;
	ld.global.f64 	%fd47, [%rd40];
	mul.f64 	%fd211, %fd47, 0d3FF028F5C28F5C29;
	setp.gt.f64 	%p45, %fd45, %fd211;
	mov.pred 	%p51, -1;
	@%p45 bra 	$L__BB2_37;
	mul.f64 	%fd212, %fd47, 0d3FEFAE147AE147AE;
	setp.lt.f64 	%p51, %fd45, %fd212;
$L__BB2_37:
	ld.param.f64 	%fd220, [_Z23fused_indicators_kernelPKdPdS1_PiS1_S1_iiidd_param_9];
	setp.lt.f64 	%p46, %fd248, %fd220;
	setp.gt.f64 	%p47, %fd45, %fd46;
	and.pred  	%p48, %p47, %p46;
	and.pred  	%p49, %p48, %p51;
	not.pred 	%p50, %p49;
	@%p50 bra 	$L__BB2_39;
	ld.param.f64 	%fd221, [_Z23fused_indicators_kernelPKdPdS1_PiS1_S1_iiidd_param_10];
	mul.wide.s32 	%rd47, %r3, 4;
	add.s64 	%rd48, %rd3, %rd47;
	mov.b32 	%r62, 1;
	st.global.u32 	[%rd48], %r62;
	ld.global.f64 	%fd213, [%rd7];
	mov.f64 	%fd214, 0dBF747AE147AE147B;
	div.rn.f64 	%fd215, %fd214, %fd221;
	add.f64 	%fd216, %fd215, 0d3FF0000000000000;
	mul.f64 	%fd217, %fd216, %fd213;
	add.s64 	%rd50, %rd2, %rd36;
	st.global.f64 	[%rd50], %fd217;
	sub.f64 	%fd218, %fd213, %fd217;
	fma.rn.f64 	%fd219, %fd221, %fd218, %fd213;
	add.s64 	%rd51, %rd1, %rd36;
	st.global.f64 	[%rd51], %fd219;
	bra.uni 	$L__BB2_41;
$L__BB2_39:
	mul.wide.s32 	%rd41, %r3, 4;
	add.s64 	%rd42, %rd3, %rd41;
	mov.b32 	%r61, 0;
	st.global.u32 	[%rd42], %r61;
	add.s64 	%rd44, %rd2, %rd36;
	mov.b64 	%rd45, 0;
	st.global.u64 	[%rd44], %rd45;
	add.s64 	%rd46, %rd1, %rd36;
	st.global.u64 	[%rd46], %rd45;
	bra.uni 	$L__BB2_41;
$L__BB2_40:
	mul.wide.s32 	%rd52, %r3, 4;
	add.s64 	%rd53, %rd3, %rd52;
	mov.b32 	%r63, 0;
	st.global.u32 	[%rd53], %r63;
	add.s64 	%rd55, %rd2, %rd36;
	mov.b64 	%rd56, 0;
	st.global.u64 	[%rd55], %rd56;
	add.s64 	%rd57, %rd1, %rd36;
	st.global.u64 	[%rd57], %rd56;
$L__BB2_41:
	ret;

}
	// .globl	_Z23optimized_signal_kernelPKdS0_S0_PiPdS2_idd
.visible .entry _Z23optimized_signal_kernelPKdS0_S0_PiPdS2_idd(
	.param .u64 .ptr .align 1 _Z23optimized_signal_kernelPKdS0_S0_PiPdS2_idd_param_0,
	.param .u64 .ptr .align 1 _Z23optimized_signal_kernelPKdS0_S0_PiPdS2_idd_param_1,
	.param .u64 .ptr .align 1 _Z23optimized_signal_kernelPKdS0_S0_PiPdS2_idd_param_2,
	.param .u64 .ptr .align 1 _Z23optimized_signal_kernelPKdS0_S0_PiPdS2_idd_param_3,
	.param .u64 .ptr .align 1 _Z23optimized_signal_kernelPKdS0_S0_PiPdS2_idd_param_4,
	.param .u64 .ptr .align 1 _Z23optimized_signal_kernelPKdS0_S0_PiPdS2_idd_param_5,
	.param .u32 _Z23optimized_signal_kernelPKdS0_S0_PiPdS2_idd_param_6,
	.param .f64 _Z23optimized_signal_kernelPKdS0_S0_PiPdS2_idd_param_7,
	.param .f64 _Z23optimized_signal_kernelPKdS0_S0_PiPdS2_idd_param_8
)
{
	.reg .pred 	%p<14>;
	.reg .b32 	%r<9>;
	.reg .b64 	%rd<30>;
	.reg .b64 	%fd<14>;

	ld.param.u64 	%rd7, [_Z23optimized_signal_kernelPKdS0_S0_PiPdS2_idd_param_0];
	ld.param.u64 	%rd5, [_Z23optimized_signal_kernelPKdS0_S0_PiPdS2_idd_param_1];
	ld.param.u64 	%rd6, [_Z23optimized_signal_kernelPKdS0_S0_PiPdS2_idd_param_2];
	ld.param.u64 	%rd8, [_Z23optimized_signal_kernelPKdS0_S0_PiPdS2_idd_param_3];
	ld.param.u64 	%rd9, [_Z23optimized_signal_kernelPKdS0_S0_PiPdS2_idd_param_4];
	ld.param.u64 	%rd10, [_Z23optimized_signal_kernelPKdS0_S0_PiPdS2_idd_param_5];
	ld.param.u32 	%r2, [_Z23optimized_signal_kernelPKdS0_S0_PiPdS2_idd_param_6];
	ld.param.f64 	%fd4, [_Z23optimized_signal_kernelPKdS0_S0_PiPdS2_idd_param_7];
	ld.param.f64 	%fd5, [_Z23optimized_signal_kernelPKdS0_S0_PiPdS2_idd_param_8];
	cvta.to.global.u64 	%rd1, %rd10;
	cvta.to.global.u64 	%rd2, %rd9;
	cvta.to.global.u64 	%rd3, %rd8;
	cvta.to.global.u64 	%rd4, %rd7;
	mov.u32 	%r3, %ctaid.x;
	mov.u32 	%r4, %ntid.x;
	mov.u32 	%r5, %tid.x;
	mad.lo.s32 	%r1, %r3, %r4, %r5;
	setp.ge.s32 	%p3, %r1, %r2;
	@%p3 bra 	$L__BB3_6;
	cvta.to.global.u64 	%rd11, %rd5;
	cvta.to.global.u64 	%rd12, %rd6;
	mul.wide.s32 	%rd13, %r1, 8;
	add.s64 	%rd14, %rd4, %rd13;
	ld.global.f64 	%fd1, [%rd14];
	add.s64 	%rd15, %rd11, %rd13;
	ld.global.f64 	%fd2, [%rd15];
	add.s64 	%rd16, %rd12, %rd13;
	ld.global.f64 	%fd3, [%rd16];
	setp.lt.s32 	%p5, %r1, 1;
	mov.pred 	%p13, 0;
	@%p5 bra 	$L__BB3_3;
	add.s32 	%r6, %r1, -1;
	mul.wide.u32 	%rd17, %r6, 8;
	add.s64 	%rd18, %rd4, %rd17;
	ld.global.f64 	%fd6, [%rd18];
	div.rn.f64 	%fd7, %fd1, %fd6;
	setp.gt.f64 	%p6, %fd7, 0d3FF028F5C28F5C29;
	setp.lt.f64 	%p7, %fd7, 0d3FEFAE147AE147AE;
	or.pred  	%p13, %p6, %p7;
$L__BB3_3:
	setp.lt.f64 	%p8, %fd3, %fd4;
	setp.gt.f64 	%p9, %fd1, %fd2;
	and.pred  	%p10, %p9, %p8;
	and.pred  	%p11, %p10, %p13;
	not.pred 	%p12, %p11;
	@%p12 bra 	$L__BB3_5;
	mul.wide.s32 	%rd25, %r1, 4;
	add.s64 	%rd26, %rd3, %rd25;
	mov.b32 	%r8, 1;
	st.global.u32 	[%rd26], %r8;
	mov.f64 	%fd8, 0dBF747AE147AE147B;
	div.rn.f64 	%fd9, %fd8, %fd5;
	add.f64 	%fd10, %fd9, 0d3FF0000000000000;
	mul.f64 	%fd11, %fd10, %fd1;
	add.s64 	%rd28, %rd2, %rd13;
	st.global.f64 	[%rd28], %fd11;
	sub.f64 	%fd12, %fd1, %fd11;
	fma.rn.f64 	%fd13, %fd5, %fd12, %fd1;
	add.s64 	%rd29, %rd1, %rd13;
	st.global.f64 	[%rd29], %fd13;
	bra.uni 	$L__BB3_6;
$L__BB3_5:
	mul.wide.s32 	%rd19, %r1, 4;
	add.s64 	%rd20, %rd3, %rd19;
	mov.b32 	%r7, 0;
	st.global.u32 	[%rd20], %r7;
	add.s64 	%rd22, %rd2, %rd13;
	mov.b64 	%rd23, 0;
	st.global.u64 	[%rd22], %rd23;
	add.s64 	%rd24, %rd1, %rd13;
	st.global.u64 	[%rd24], %rd23;
$L__BB3_6:
	ret;

}
	// .globl	_Z26evaluate_population_kernelPK16CudaStrategyGenePK9CudaOHLCViiP17CudaFitnessResult
.visible .entry _Z26evaluate_population_kernelPK16CudaStrategyGenePK9CudaOHLCViiP17CudaFitnessResult(
	.param .u64 .ptr .align 1 _Z26evaluate_population_kernelPK16CudaStrategyGenePK9CudaOHLCViiP17CudaFitnessResult_param_0,
	.param .u64 .ptr .align 1 _Z26evaluate_population_kernelPK16CudaStrategyGenePK9CudaOHLCViiP17CudaFitnessResult_param_1,
	.param .u32 _Z26evaluate_population_kernelPK16CudaStrategyGenePK9CudaOHLCViiP17CudaFitnessResult_param_2,
	.param .u32 _Z26evaluate_population_kernelPK16CudaStrategyGenePK9CudaOHLCViiP17CudaFitnessResult_param_3,
	.param .u64 .ptr .align 1 _Z26evaluate_population_kernelPK16CudaStrategyGenePK9CudaOHLCViiP17CudaFitnessResult_param_4
)
{
	.local .align 16 .b8 	__local_depot4[20480];
	.reg .b64 	%SP;
	.reg .b64 	%SPL;
	.reg .pred 	%p<92>;
	.reg .b32 	%r<167>;
	.reg .b64 	%rd<106>;
	.reg .b64 	%fd<524>;

	mov.u64 	%SPL, __local_depot4;
	ld.param.u32 	%r99, [_Z26evaluate_population_kernelPK16CudaStrategyGenePK9CudaOHLCViiP17CudaFitnessResult_param_2];
	add.u64 	%rd1, %SPL, 0;
	add.u64 	%rd2, %SPL, 8192;
	add.u64 	%rd3, %SPL, 16384;
	add.u64 	%rd4, %SPL, 18432;
	mov.u32 	%r100, %ctaid.x;
	mov.u32 	%r101, %ntid.x;
	mov.u32 	%r102, %tid.x;
	mad.lo.s32 	%r1, %r100, %r101, %r102;
	setp.ge.s32 	%p1, %r1, %r99;
	@%p1 bra 	$L__BB4_88;
	ld.param.u32 	%r119, [_Z26evaluate_population_kernelPK16CudaStrategyGenePK9CudaOHLCViiP17CudaFitnessResult_param_3];
	setp.lt.s32 	%p2, %r119, 1;
	mov.b32 	%r134, 0;
	mov.f64 	%fd471, 0d0000000000000000;
	mov.f64 	%fd472, %fd471;
	mov.u32 	%r135, %r134;
	mov.u32 	%r136, %r134;
	mov.u32 	%r141, %r134;
	mov.u32 	%r137, %r134;
	@%p2 bra 	$L__BB4_16;
	mov.f64 	%fd470, 0d40C3880000000000;
	mov.b32 	%r123, 0;
	mul.wide.s32 	%rd44, %r1, 80;
	mov.u32 	%r137, %r123;
	mov.u32 	%r136, %r123;
	mov.u32 	%r135, %r123;
	mov.u32 	%r134, %r123;
	mov.u32 	%r133, %r123;
$L__BB4_3:
	ld.param.u64 	%rd93, [_Z26evaluate_population_kernelPK16CudaStrategyGenePK9CudaOHLCViiP17CudaFitnessResult_param_1];
	cvta.to.global.u64 	%rd40, %rd93;
	mul.wide.u32 	%rd41, %r123, 40;
	add.s64 	%rd42, %rd40, %rd41;
	ld.global.f64 	%fd2, [%rd42+24];
	ld.global.f64 	%fd95, [%rd42];
	setp.leu.f64 	%p3, %fd2, %fd95;
	@%p3 bra 	$L__BB4_12;
	ld.param.u64 	%rd91, [_Z26evaluate_population_kernelPK16CudaStrategyGenePK9CudaOHLCViiP17CudaFitnessResult_param_0];
	cvta.to.global.u64 	%rd43, %rd91;
	add.s64 	%rd45, %rd43, %rd44;
	ld.global.f64 	%fd96, [%rd45+48];
	mov.f64 	%fd97, 0d3FF0000000000000;
	sub.f64 	%fd98, %fd97, %fd96;
	mul.f64 	%fd3, %fd2, %fd98;
	ld.global.f64 	%fd99, [%rd45+56];
	add.f64 	%fd100, %fd99, 0d3FF0000000000000;
	mul.f64 	%fd4, %fd2, %fd100;
	mov.u32 	%r129, %r123;
$L__BB4_5:
	ld.param.u32 	%r120, [_Z26evaluate_population_kernelPK16CudaStrategyGenePK9CudaOHLCViiP17CudaFitnessResult_param_3];
	add.s32 	%r105, %r120, -1;
	setp.eq.s32 	%p4, %r129, %r105;
	@%p4 bra 	$L__BB4_12;
	ld.param.u64 	%rd94, [_Z26evaluate_population_kernelPK16CudaStrategyGenePK9CudaOHLCViiP17CudaFitnessResult_param_1];
	cvta.to.global.u64 	%rd46, %rd94;
	mul.wide.u32 	%rd47, %r129, 40;
	add.s64 	%rd48, %rd46, %rd47;
	ld.global.f64 	%fd5, [%rd48+56];
	setp.le.f64 	%p5, %fd5, %fd3;
	@%p5 bra 	$L__BB4_8;
	ld.param.u64 	%rd95, [_Z26evaluate_population_kernelPK16CudaStrategyGenePK9CudaOHLCViiP17CudaFitnessResult_param_1];
	cvta.to.global.u64 	%rd49, %rd95;
	mul.wide.u32 	%rd50, %r129, 40;
	add.s64 	%rd51, %rd49, %rd50;
	ld.global.f64 	%fd101, [%rd51+48];
	setp.ltu.f64 	%p6, %fd101, %fd4;
	add.s32 	%r129, %r129, 1;
	@%p6 bra 	$L__BB4_5;
$L__BB4_8:
	selp.f64 	%fd102, %fd3, %fd4, %p5;
	sub.f64 	%fd103, %fd102, %fd2;
	div.rn.f64 	%fd6, %fd103, %fd2;
	setp.leu.f64 	%p8, %fd6, 0d0000000000000000;
	@%p8 bra 	$L__BB4_10;
	add.s32 	%r133, %r133, 1;
	add.s32 	%r11, %r135, 1;
	mul.wide.s32 	%rd54, %r135, 8;
	add.s64 	%rd55, %rd3, %rd54;
	st.local.f64 	[%rd55], %fd6;
	mov.u32 	%r135, %r11;
	bra.uni 	$L__BB4_11;
$L__BB4_10:
	neg.f64 	%fd104, %fd6;
	add.s32 	%r12, %r136, 1;
	mul.wide.s32 	%rd52, %r136, 8;
	add.s64 	%rd53, %rd4, %rd52;
	st.local.f64 	[%rd53], %fd104;
	mov.u32 	%r136, %r12;
$L__BB4_11:
	ld.param.u64 	%rd92, [_Z26evaluate_population_kernelPK16CudaStrategyGenePK9CudaOHLCViiP17CudaFitnessResult_param_0];
	add.s32 	%r134, %r134, 1;
	cvta.to.global.u64 	%rd56, %rd92;
	add.s64 	%rd58, %rd56, %rd44;
	ld.global.f64 	%fd105, [%rd58+72];
	fma.rn.f64 	%fd106, %fd6, %fd105, 0d3FF0000000000000;
	mul.f64 	%fd470, %fd470, %fd106;
$L__BB4_12:
	add.s32 	%r21, %r123, 1;
	mul.wide.u32 	%rd59, %r123, 8;
	add.s64 	%rd5, %rd1, %rd59;
	st.local.f64 	[%rd5], %fd470;
	setp.eq.s32 	%p9, %r123, 0;
	@%p9 bra 	$L__BB4_14;
	ld.local.f64 	%fd107, [%rd5+-8];
	sub.f64 	%fd108, %fd470, %fd107;
	div.rn.f64 	%fd109, %fd108, %fd107;
	add.s32 	%r22, %r137, 1;
	mul.wide.s32 	%rd60, %r137, 8;
	add.s64 	%rd61, %rd2, %rd60;
	st.local.f64 	[%rd61], %fd109;
	mov.u32 	%r137, %r22;
$L__BB4_14:
	ld.param.u32 	%r121, [_Z26evaluate_population_kernelPK16CudaStrategyGenePK9CudaOHLCViiP17CudaFitnessResult_param_3];
	setp.ne.s32 	%p10, %r21, %r121;
	mov.u32 	%r123, %r21;
	@%p10 bra 	$L__BB4_3;
	ld.param.u32 	%r141, [_Z26evaluate_population_kernelPK16CudaStrategyGenePK9CudaOHLCViiP17CudaFitnessResult_param_3];
	add.f64 	%fd471, %fd470, 0dC0C3880000000000;
	cvt.rn.f64.s32 	%fd472, %r133;
$L__BB4_16:
	setp.eq.s32 	%p11, %r137, 0;
	mov.f64 	%fd491, 0d0000000000000000;
	@%p11 bra 	$L__BB4_44;
	setp.lt.s32 	%p12, %r137, 1;
	mov.f64 	%fd481, 0d0000000000000000;
	@%p12 bra 	$L__BB4_30;
	setp.lt.u32 	%p13, %r137, 16;
	mov.f64 	%fd481, 0d0000000000000000;
	mov.b32 	%r145, 0;
	@%p13 bra 	$L__BB4_21;
	and.b32  	%r145, %r137, 2147483632;
	neg.s32 	%r143, %r145;
	add.s64 	%rd97, %rd2, 64;
	mov.f64 	%fd481, 0d0000000000000000;
$L__BB4_20:
	.pragma "nounroll";
	ld.local.v2.f64 	{%fd115, %fd116}, [%rd97+-64];
	add.f64 	%fd117, %fd481, %fd115;
	add.f64 	%fd118, %fd117, %fd116;
	ld.local.v2.f64 	{%fd119, %fd120}, [%rd97+-48];
	add.f64 	%fd121, %fd118, %fd119;
	add.f64 	%fd122, %fd121, %fd120;
	ld.local.v2.f64 	{%fd123, %fd124}, [%rd97+-32];
	add.f64 	%fd125, %fd122, %fd123;
	add.f64 	%fd126, %fd125, %fd124;
	ld.local.v2.f64 	{%fd127, %fd128}, [%rd97+-16];
	add.f64 	%fd129, %fd126, %fd127;
	add.f64 	%fd130, %fd129, %fd128;
	ld.local.v2.f64 	{%fd131, %fd132}, [%rd97];
	add.f64 	%fd133, %fd130, %fd131;
	add.f64 	%fd134, %fd133, %fd132;
	ld.local.v2.f64 	{%fd135, %fd136}, [%rd97+16];
	add.f64 	%fd137, %fd134, %fd135;
	add.f64 	%fd138, %fd137, %fd136;
	ld.local.v2.f64 	{%fd139, %fd140}, [%rd97+32];
	add.f64 	%fd141, %fd138, %fd139;
	add.f64 	%fd142, %fd141, %fd140;
	ld.local.v2.f64 	{%fd143, %fd144}, [%rd97+48];
	add.f64 	%fd145, %fd142, %fd143;
	add.f64 	%fd481, %fd145, %fd144;
	add.s32 	%r143, %r143, 16;
	add.s64 	%rd97, %rd97, 128;
	setp.ne.s32 	%p14, %r143, 0;
	@%p14 bra 	$L__BB4_20;
$L__BB4_21:
	and.b32  	%r34, %r137, 15;
	setp.eq.s32 	%p15, %r34, 0;
	@%p15 bra 	$L__BB4_30;
	and.b32  	%r35, %r137, 7;
	setp.lt.u32 	%p16, %r34, 8;
	@%p16 bra 	$L__BB4_24;
	mul.wide.u32 	%rd62, %r145, 8;
	add.s64 	%rd63, %rd2, %rd62;
	ld.local.f64 	%fd147, [%rd63];
	add.f64 	%fd148, %fd481, %fd147;
	ld.local.f64 	%fd149, [%rd63+8];
	add.f64 	%fd150, %fd148, %fd149;
	ld.local.f64 	%fd151, [%rd63+16];
	add.f64 	%fd152, %fd150, %fd151;
	ld.local.f64 	%fd153, [%rd63+24];
	add.f64 	%fd154, %fd152, %fd153;
	ld.local.f64 	%fd155, [%rd63+32];
	add.f64 	%fd156, %fd154, %fd155;
	ld.local.f64 	%fd157, [%rd63+40];
	add.f64 	%fd158, %fd156, %fd157;
	ld.local.f64 	%fd159, [%rd63+48];
	add.f64 	%fd160, %fd158, %fd159;
	ld.local.f64 	%fd161, [%rd63+56];
	add.f64 	%fd481, %fd160, %fd161;
	add.s32 	%r145, %r145, 8;
$L__BB4_24:
	setp.eq.s32 	%p17, %r35, 0;
	@%p17 bra 	$L__BB4_30;
	and.b32  	%r38, %r137, 3;
	setp.lt.u32 	%p18, %r35, 4;
	@%p18 bra 	$L__BB4_27;
	mul.wide.u32 	%rd64, %r145, 8;
	add.s64 	%rd65, %rd2, %rd64;
	ld.local.f64 	%fd163, [%rd65];
	add.f64 	%fd164, %fd481, %fd163;
	ld.local.f64 	%fd165, [%rd65+8];
	add.f64 	%fd166, %fd164, %fd165;
	ld.local.f64 	%fd167, [%rd65+16];
	add.f64 	%fd168, %fd166, %fd167;
	ld.local.f64 	%fd169, [%rd65+24];
	add.f64 	%fd481, %fd168, %fd169;
	add.s32 	%r145, %r145, 4;
$L__BB4_27:
	setp.eq.s32 	%p19, %r38, 0;
	@%p19 bra 	$L__BB4_30;
	mul.wide.u32 	%rd66, %r145, 8;
	add.s64 	%rd98, %rd2, %rd66;
	neg.s32 	%r147, %r38;
$L__BB4_29:
	.pragma "nounroll";
	ld.local.f64 	%fd170, [%rd98];
	add.f64 	%fd481, %fd481, %fd170;
	add.s64 	%rd98, %rd98, 8;
	add.s32 	%r147, %r147, 1;
	setp.ne.s32 	%p20, %r147, 0;
	@%p20 bra 	$L__BB4_29;
$L__BB4_30:
	setp.lt.s32 	%p21, %r137, 1;
	cvt.rn.f64.s32 	%fd172, %r137;
	div.rn.f64 	%fd26, %fd481, %fd172;
	mov.f64 	%fd490, 0d0000000000000000;
	@%p21 bra 	$L__BB4_43;
	setp.lt.u32 	%p22, %r137, 16;
	mov.f64 	%fd490, 0d0000000000000000;
	mov.b32 	%r150, 0;
	@%p22 bra 	$L__BB4_34;
	and.b32  	%r150, %r137, 2147483632;
	neg.s32 	%r148, %r150;
	add.s64 	%rd99, %rd2, 64;
	mov.f64 	%fd490, 0d0000000000000000;
$L__BB4_33:
	.pragma "nounroll";
	ld.local.v2.f64 	{%fd176, %fd177}, [%rd99+-64];
	sub.f64 	%fd178, %fd176, %fd26;
	fma.rn.f64 	%fd179, %fd178, %fd178, %fd490;
	sub.f64 	%fd180, %fd177, %fd26;
	fma.rn.f64 	%fd181, %fd180, %fd180, %fd179;
	ld.local.v2.f64 	{%fd182, %fd183}, [%rd99+-48];
	sub.f64 	%fd184, %fd182, %fd26;
	fma.rn.f64 	%fd185, %fd184, %fd184, %fd181;
	sub.f64 	%fd186, %fd183, %fd26;
	fma.rn.f64 	%fd187, %fd186, %fd186, %fd185;
	ld.local.v2.f64 	{%fd188, %fd189}, [%rd99+-32];
	sub.f64 	%fd190, %fd188, %fd26;
	fma.rn.f64 	%fd191, %fd190, %fd190, %fd187;
	sub.f64 	%fd192, %fd189, %fd26;
	fma.rn.f64 	%fd193, %fd192, %fd192, %fd191;
	ld.local.v2.f64 	{%fd194, %fd195}, [%rd99+-16];
	sub.f64 	%fd196, %fd194, %fd26;
	fma.rn.f64 	%fd197, %fd196, %fd196, %fd193;
	sub.f64 	%fd198, %fd195, %fd26;
	fma.rn.f64 	%fd199, %fd198, %fd198, %fd197;
	ld.local.v2.f64 	{%fd200, %fd201}, [%rd99];
	sub.f64 	%fd202, %fd200, %fd26;
	fma.rn.f64 	%fd203, %fd202, %fd202, %fd199;
	sub.f64 	%fd204, %fd201, %fd26;
	fma.rn.f64 	%fd205, %fd204, %fd204, %fd203;
	ld.local.v2.f64 	{%fd206, %fd207}, [%rd99+16];
	sub.f64 	%fd208, %fd206, %fd26;
	fma.rn.f64 	%fd209, %fd208, %fd208, %fd205;
	sub.f64 	%fd210, %fd207, %fd26;
	fma.rn.f64 	%fd211, %fd210, %fd210, %fd209;
	ld.local.v2.f64 	{%fd212, %fd213}, [%rd99+32];
	sub.f64 	%fd214, %fd212, %fd26;
	fma.rn.f64 	%fd215, %fd214, %fd214, %fd211;
	sub.f64 	%fd216, %fd213, %fd26;
	fma.rn.f64 	%fd217, %fd216, %fd216, %fd215;
	ld.local.v2.f64 	{%fd218, %fd219}, [%rd99+48];
	sub.f64 	%fd220, %fd218, %fd26;
	fma.rn.f64 	%fd221, %fd220, %fd220, %fd217;
	sub.f64 	%fd222, %fd219, %fd26;
	fma.rn.f64 	%fd490, %fd222, %fd222, %fd221;
	add.s32 	%r148, %r148, 16;
	add.s64 	%rd99, %rd99, 128;
	setp.ne.s32 	%p23, %r148, 0;
	@%p23 bra 	$L__BB4_33;
$L__BB4_34:
	and.b32  	%r110, %r137, 15;
	setp.eq.s32 	%p24, %r110, 0;
	@%p24 bra 	$L__BB4_43;
	setp.lt.u32 	%p25, %r110, 8;
	@%p25 bra 	$L__BB4_37;
	mul.wide.u32 	%rd67, %r150, 8;
	add.s64 	%rd68, %rd2, %rd67;
	ld.local.f64 	%fd224, [%rd68];
	sub.f64 	%fd225, %fd224, %fd26;
	fma.rn.f64 	%fd226, %fd225, %fd225, %fd490;
	ld.local.f64 	%fd227, [%rd68+8];
	sub.f64 	%fd228, %fd227, %fd26;
	fma.rn.f64 	%fd229, %fd228, %fd228, %fd226;
	ld.local.f64 	%fd230, [%rd68+16];
	sub.f64 	%fd231, %fd230, %fd26;
	fma.rn.f64 	%fd232, %fd231, %fd231, %fd229;
	ld.local.f64 	%fd233, [%rd68+24];
	sub.f64 	%fd234, %fd233, %fd26;
	fma.rn.f64 	%fd235, %fd234, %fd234, %fd232;
	ld.local.f64 	%fd236, [%rd68+32];
	sub.f64 	%fd237, %fd236, %fd26;
	fma.rn.f64 	%fd238, %fd237, %fd237, %fd235;
	ld.local.f64 	%fd239, [%rd68+40];
	sub.f64 	%fd240, %fd239, %fd26;
	fma.rn.f64 	%fd241, %fd240, %fd240, %fd238;
	ld.local.f64 	%fd242, [%rd68+48];
	sub.f64 	%fd243, %fd242, %fd26;
	fma.rn.f64 	%fd244, %fd243, %fd243, %fd241;
	ld.local.f64 	%fd245, [%rd68+56];
	sub.f64 	%fd246, %fd245, %fd26;
	fma.rn.f64 	%fd490, %fd246, %fd246, %fd244;
	add.s32 	%r150, %r150, 8;
$L__BB4_37:
	and.b32  	%r112, %r137, 7;
	setp.eq.s32 	%p26, %r112, 0;
	@%p26 bra 	$L__BB4_43;
	and.b32  	%r51, %r137, 3;
	setp.lt.u32 	%p27, %r112, 4;
	@%p27 bra 	$L__BB4_40;
	mul.wide.u32 	%rd69, %r150, 8;
	add.s64 	%rd70, %rd2, %rd69;
	ld.local.f64 	%fd248, [%rd70];
	sub.f64 	%fd249, %fd248, %fd26;
	fma.rn.f64 	%fd250, %fd249, %fd249, %fd490;
	ld.local.f64 	%fd251, [%rd70+8];
	sub.f64 	%fd252, %fd251, %fd26;
	fma.rn.f64 	%fd253, %fd252, %fd252, %fd250;
	ld.local.f64 	%fd254, [%rd70+16];
	sub.f64 	%fd255, %fd254, %fd26;
	fma.rn.f64 	%fd256, %fd255, %fd255, %fd253;
	ld.local.f64 	%fd257, [%rd70+24];
	sub.f64 	%fd258, %fd257, %fd26;
	fma.rn.f64 	%fd490, %fd258, %fd258, %fd256;
	add.s32 	%r150, %r150, 4;
$L__BB4_40:
	setp.eq.s32 	%p28, %r51, 0;
	@%p28 bra 	$L__BB4_43;
	mul.wide.u32 	%rd71, %r150, 8;
	add.s64 	%rd100, %rd2, %rd71;
	neg.s32 	%r152, %r51;
$L__BB4_42:
	.pragma "nounroll";
	ld.local.f64 	%fd259, [%rd100];
	sub.f64 	%fd260, %fd259, %fd26;
	fma.rn.f64 	%fd490, %fd260, %fd260, %fd490;
	add.s64 	%rd100, %rd100, 8;
	add.s32 	%r152, %r152, 1;
	setp.ne.s32 	%p29, %r152, 0;
	@%p29 bra 	$L__BB4_42;
$L__BB4_43:
	cvt.rn.f64.s32 	%fd261, %r137;
	div.rn.f64 	%fd262, %fd490, %fd261;
	sqrt.rn.f64 	%fd263, %fd262;
	setp.gt.f64 	%p30, %fd262, 0d0000000000000000;
	div.rn.f64 	%fd264, %fd26, %fd263;
	selp.f64 	%fd491, %fd264, 0d0000000000000000, %p30;
$L__BB4_44:
	setp.eq.s32 	%p31, %r141, 0;
	mov.f64 	%fd503, 0d0000000000000000;
	@%p31 bra 	$L__BB4_56;
	ld.local.f64 	%fd495, [%rd1];
	setp.lt.u32 	%p32, %r141, 8;
	mov.f64 	%fd503, 0d0000000000000000;
	mov.b32 	%r155, 0;
	@%p32 bra 	$L__BB4_48;
	and.b32  	%r115, %r141, -8;
	neg.s32 	%r153, %r115;
	add.s64 	%rd101, %rd1, 32;
	mov.f64 	%fd503, 0d0000000000000000;
	and.b32  	%r155, %r141, 2147483640;
$L__BB4_47:
	.pragma "nounroll";
	ld.local.v2.f64 	{%fd269, %fd270}, [%rd101+-32];
	setp.gt.f64 	%p33, %fd269, %fd495;
	selp.f64 	%fd271, %fd269, %fd495, %p33;
	sub.f64 	%fd272, %fd271, %fd269;
	div.rn.f64 	%fd273, %fd272, %fd271;
	setp.gt.f64 	%p34, %fd273, %fd503;
	selp.f64 	%fd274, %fd273, %fd503, %p34;
	setp.gt.f64 	%p35, %fd270, %fd271;
	selp.f64 	%fd275, %fd270, %fd271, %p35;
	sub.f64 	%fd276, %fd275, %fd270;
	div.rn.f64 	%fd277, %fd276, %fd275;
	setp.gt.f64 	%p36, %fd277, %fd274;
	selp.f64 	%fd278, %fd277, %fd274, %p36;
	ld.local.v2.f64 	{%fd279, %fd280}, [%rd101+-16];
	setp.gt.f64 	%p37, %fd279, %fd275;
	selp.f64 	%fd281, %fd279, %fd275, %p37;
	sub.f64 	%fd282, %fd281, %fd279;
	div.rn.f64 	%fd283, %fd282, %fd281;
	setp.gt.f64 	%p38, %fd283, %fd278;
	selp.f64 	%fd284, %fd283, %fd278, %p38;
	setp.gt.f64 	%p39, %fd280, %fd281;
	selp.f64 	%fd285, %fd280, %fd281, %p39;
	sub.f64 	%fd286, %fd285, %fd280;
	div.rn.f64 	%fd287, %fd286, %fd285;
	setp.gt.f64 	%p40, %fd287, %fd284;
	selp.f64 	%fd288, %fd287, %fd284, %p40;
	ld.local.v2.f64 	{%fd289, %fd290}, [%rd101];
	setp.gt.f64 	%p41, %fd289, %fd285;
	selp.f64 	%fd291, %fd289, %fd285, %p41;
	sub.f64 	%fd292, %fd291, %fd289;
	div.rn.f64 	%fd293, %fd292, %fd291;
	setp.gt.f64 	%p42, %fd293, %fd288;
	selp.f64 	%fd294, %fd293, %fd288, %p42;
	setp.gt.f64 	%p43, %fd290, %fd291;
	selp.f64 	%fd295, %fd290, %fd291, %p43;
	sub.f64 	%fd296, %fd295, %fd290;
	div.rn.f64 	%fd297, %fd296, %fd295;
	setp.gt.f64 	%p44, %fd297, %fd294;
	selp.f64 	%fd298, %fd297, %fd294, %p44;
	ld.local.v2.f64 	{%fd299, %fd300}, [%rd101+16];
	setp.gt.f64 	%p45, %fd299, %fd295;
	selp.f64 	%fd301, %fd299, %fd295, %p45;
	sub.f64 	%fd302, %fd301, %fd299;
	div.rn.f64 	%fd303, %fd302, %fd301;
	setp.gt.f64 	%p46, %fd303, %fd298;
	selp.f64 	%fd304, %fd303, %fd298, %p46;
	setp.gt.f64 	%p47, %fd300, %fd301;
	selp.f64 	%fd495, %fd300, %fd301, %p47;
	sub.f64 	%fd305, %fd495, %fd300;
	div.rn.f64 	%fd306, %fd305, %fd495;
	setp.gt.f64 	%p48, %fd306, %fd304;
	selp.f64 	%fd503, %fd306, %fd304, %p48;
	add.s32 	%r153, %r153, 8;
	add.s64 	%rd101, %rd101, 64;
	setp.ne.s32 	%p49, %r153, 0;
	@%p49 bra 	$L__BB4_47;
$L__BB4_48:
	and.b32  	%r62, %r141, 7;
	setp.eq.s32 	%p50, %r62, 0;
	@%p50 bra 	$L__BB4_56;
	and.b32  	%r63, %r141, 3;
	setp.lt.u32 	%p51, %r62, 4;
	@%p51 bra 	$L__BB4_51;
	mul.wide.u32 	%rd72, %r155, 8;
	add.s64 	%rd73, %rd1, %rd72;
	ld.local.f64 	%fd308, [%rd73];
	setp.gt.f64 	%p52, %fd308, %fd495;
	selp.f64 	%fd309, %fd308, %fd495, %p52;
	sub.f64 	%fd310, %fd309, %fd308;
	div.rn.f64 	%fd311, %fd310, %fd309;
	setp.gt.f64 	%p53, %fd311, %fd503;
	selp.f64 	%fd312, %fd311, %fd503, %p53;
	ld.local.f64 	%fd313, [%rd73+8];
	setp.gt.f64 	%p54, %fd313, %fd309;
	selp.f64 	%fd314, %fd313, %fd309, %p54;
	sub.f64 	%fd315, %fd314, %fd313;
	div.rn.f64 	%fd316, %fd315, %fd314;
	setp.gt.f64 	%p55, %fd316, %fd312;
	selp.f64 	%fd317, %fd316, %fd312, %p55;
	ld.local.f64 	%fd318, [%rd73+16];
	setp.gt.f64 	%p56, %fd318, %fd314;
	selp.f64 	%fd319, %fd318, %fd314, %p56;
	sub.f64 	%fd320, %fd319, %fd318;
	div.rn.f64 	%fd321, %fd320, %fd319;
	setp.gt.f64 	%p57, %fd321, %fd317;
	selp.f64 	%fd322, %fd321, %fd317, %p57;
	ld.local.f64 	%fd323, [%rd73+24];
	setp.gt.f64 	%p58, %fd323, %fd319;
	selp.f64 	%fd495, %fd323, %fd319, %p58;
	sub.f64 	%fd324, %fd495, %fd323;
	div.rn.f64 	%fd325, %fd324, %fd495;
	setp.gt.f64 	%p59, %fd325, %fd322;
	selp.f64 	%fd503, %fd325, %fd322, %p59;
	add.s32 	%r155, %r155, 4;
$L__BB4_51:
	setp.eq.s32 	%p60, %r63, 0;
	@%p60 bra 	$L__BB4_56;
	setp.eq.s32 	%p61, %r63, 1;
	@%p61 bra 	$L__BB4_54;
	mul.wide.u32 	%rd74, %r155, 8;
	add.s64 	%rd75, %rd1, %rd74;
	ld.local.f64 	%fd327, [%rd75];
	setp.gt.f64 	%p62, %fd327, %fd495;
	selp.f64 	%fd328, %fd327, %fd495, %p62;
	sub.f64 	%fd329, %fd328, %fd327;
	div.rn.f64 	%fd330, %fd329, %fd328;
	setp.gt.f64 	%p63, %fd330, %fd503;
	selp.f64 	%fd331, %fd330, %fd503, %p63;
	ld.local.f64 	%fd332, [%rd75+8];
	setp.gt.f64 	%p64, %fd332, %fd328;
	selp.f64 	%fd495, %fd332, %fd328, %p64;
	sub.f64 	%fd333, %fd495, %fd332;
	div.rn.f64 	%fd334, %fd333, %fd495;
	setp.gt.f64 	%p65, %fd334, %fd331;
	selp.f64 	%fd503, %fd334, %fd331, %p65;
	add.s32 	%r155, %r155, 2;
$L__BB4_54:
	and.b32  	%r116, %r141, 1;
	setp.eq.b32 	%p66, %r116, 1;
	not.pred 	%p67, %p66;
	@%p67 bra 	$L__BB4_56;
	mul.wide.u32 	%rd76, %r155, 8;
	add.s64 	%rd77, %rd1, %rd76;
	ld.local.f64 	%fd335, [%rd77];
	setp.gt.f64 	%p68, %fd335, %fd495;
	selp.f64 	%fd336, %fd335, %fd495, %p68;
	sub.f64 	%fd337, %fd336, %fd335;
	div.rn.f64 	%fd338, %fd337, %fd336;
	setp.gt.f64 	%p69, %fd338, %fd503;
	selp.f64 	%fd503, %fd338, %fd503, %p69;
$L__BB4_56:
	setp.lt.s32 	%p70, %r134, 1;
	mov.f64 	%fd504, 0d0000000000000000;
	@%p70 bra 	$L__BB4_58;
	cvt.rn.f64.u32 	%fd340, %r134;
	div.rn.f64 	%fd504, %fd472, %fd340;
$L__BB4_58:
	setp.lt.s32 	%p71, %r135, 1;
	mov.f64 	%fd512, 0d0000000000000000;
	@%p71 bra 	$L__BB4_71;
	and.b32  	%r68, %r135, 15;
	setp.lt.u32 	%p72, %r135, 16;
	mov.f64 	%fd512, 0d0000000000000000;
	mov.b32 	%r157, 0;
	@%p72 bra 	$L__BB4_62;
	and.b32  	%r157, %r135, 2147483632;
	neg.s32 	%r161, %r157;
	add.s64 	%rd103, %rd3, 64;
	mov.f64 	%fd512, 0d0000000000000000;
$L__BB4_61:
	.pragma "nounroll";
	ld.local.v2.f64 	{%fd345, %fd346}, [%rd103+-64];
	add.f64 	%fd347, %fd512, %fd345;
	add.f64 	%fd348, %fd347, %fd346;
	ld.local.v2.f64 	{%fd349, %fd350}, [%rd103+-48];
	add.f64 	%fd351, %fd348, %fd349;
	add.f64 	%fd352, %fd351, %fd350;
	ld.local.v2.f64 	{%fd353, %fd354}, [%rd103+-32];
	add.f64 	%fd355, %fd352, %fd353;
	add.f64 	%fd356, %fd355, %fd354;
	ld.local.v2.f64 	{%fd357, %fd358}, [%rd103+-16];
	add.f64 	%fd359, %fd356, %fd357;
	add.f64 	%fd360, %fd359, %fd358;
	ld.local.v2.f64 	{%fd361, %fd362}, [%rd103];
	add.f64 	%fd363, %fd360, %fd361;
	add.f64 	%fd364, %fd363, %fd362;
	ld.local.v2.f64 	{%fd365, %fd366}, [%rd103+16];
	add.f64 	%fd367, %fd364, %fd365;
	add.f64 	%fd368, %fd367, %fd366;
	ld.local.v2.f64 	{%fd369, %fd370}, [%rd103+32];
	add.f64 	%fd371, %fd368, %fd369;
	add.f64 	%fd372, %fd371, %fd370;
	ld.local.v2.f64 	{%fd373, %fd374}, [%rd103+48];
	add.f64 	%fd375, %fd372, %fd373;
	add.f64 	%fd512, %fd375, %fd374;
	add.s32 	%r161, %r161, 16;
	add.s64 	%rd103, %rd103, 128;
	setp.eq.s32 	%p73, %r161, 0;
	@%p73 bra 	$L__BB4_62;
	bra.uni 	$L__BB4_61;
$L__BB4_62:
	setp.eq.s32 	%p74, %r68, 0;
	@%p74 bra 	$L__BB4_71;
	and.b32  	%r72, %r135, 7;
	setp.lt.u32 	%p75, %r68, 8;
	@%p75 bra 	$L__BB4_65;
	mul.wide.u32 	%rd78, %r157, 8;
	add.s64 	%rd79, %rd3, %rd78;
	ld.local.f64 	%fd377, [%rd79];
	add.f64 	%fd378, %fd512, %fd377;
	ld.local.f64 	%fd379, [%rd79+8];
	add.f64 	%fd380, %fd378, %fd379;
	ld.local.f64 	%fd381, [%rd79+16];
	add.f64 	%fd382, %fd380, %fd381;
	ld.local.f64 	%fd383, [%rd79+24];
	add.f64 	%fd384, %fd382, %fd383;
	ld.local.f64 	%fd385, [%rd79+32];
	add.f64 	%fd386, %fd384, %fd385;
	ld.local.f64 	%fd387, [%rd79+40];
	add.f64 	%fd388, %fd386, %fd387;
	ld.local.f64 	%fd389, [%rd79+48];
	add.f64 	%fd390, %fd388, %fd389;
	ld.local.f64 	%fd391, [%rd79+56];
	add.f64 	%fd512, %fd390, %fd391;
	add.s32 	%r157, %r157, 8;
$L__BB4_65:
	setp.eq.s32 	%p76, %r72, 0;
	@%p76 bra 	$L__BB4_71;
	and.b32  	%r75, %r135, 3;
	setp.lt.u32 	%p77, %r72, 4;
	@%p77 bra 	$L__BB4_68;
	mul.wide.u32 	%rd80, %r157, 8;
	add.s64 	%rd81, %rd3, %rd80;
	ld.local.f64 	%fd393, [%rd81];
	add.f64 	%fd394, %fd512, %fd393;
	ld.local.f64 	%fd395, [%rd81+8];
	add.f64 	%fd396, %fd394, %fd395;
	ld.local.f64 	%fd397, [%rd81+16];
	add.f64 	%fd398, %fd396, %fd397;
	ld.local.f64 	%fd399, [%rd81+24];
	add.f64 	%fd512, %fd398, %fd399;
	add.s32 	%r157, %r157, 4;
$L__BB4_68:
	setp.eq.s32 	%p78, %r75, 0;
	@%p78 bra 	$L__BB4_71;
	mul.wide.u32 	%rd82, %r157, 8;
	add.s64 	%rd102, %rd3, %rd82;
	neg.s32 	%r160, %r75;
$L__BB4_70:
	.pragma "nounroll";
	ld.local.f64 	%fd400, [%rd102];
	add.f64 	%fd512, %fd512, %fd400;
	add.s64 	%rd102, %rd102, 8;
	add.s32 	%r160, %r160, 1;
	setp.ne.s32 	%p79, %r160, 0;
	@%p79 bra 	$L__BB4_70;
$L__BB4_71:
	setp.lt.s32 	%p80, %r136, 1;
	mov.f64 	%fd522, 0d0000000000000000;
	@%p80 bra 	$L__BB4_84;
	and.b32  	%r81, %r136, 15;
	setp.lt.u32 	%p81, %r136, 16;
	mov.f64 	%fd522, 0d0000000000000000;
	mov.b32 	%r163, 0;
	@%p81 bra 	$L__BB4_75;
	and.b32  	%r163, %r136, 2147483632;
	neg.s32 	%r162, %r163;
	add.s64 	%rd104, %rd4, 64;
	mov.f64 	%fd522, 0d0000000000000000;
$L__BB4_74:
	.pragma "nounroll";
	ld.local.v2.f64 	{%fd405, %fd406}, [%rd104+-64];
	add.f64 	%fd407, %fd522, %fd405;
	add.f64 	%fd408, %fd407, %fd406;
	ld.local.v2.f64 	{%fd409, %fd410}, [%rd104+-48];
	add.f64 	%fd411, %fd408, %fd409;
	add.f64 	%fd412, %fd411, %fd410;
	ld.local.v2.f64 	{%fd413, %fd414}, [%rd104+-32];
	add.f64 	%fd415, %fd412, %fd413;
	add.f64 	%fd416, %fd415, %fd414;
	ld.local.v2.f64 	{%fd417, %fd418}, [%rd104+-16];
	add.f64 	%fd419, %fd416, %fd417;
	add.f64 	%fd420, %fd419, %fd418;
	ld.local.v2.f64 	{%fd421, %fd422}, [%rd104];
	add.f64 	%fd423, %fd420, %fd421;
	add.f64 	%fd424, %fd423, %fd422;
	ld.local.v2.f64 	{%fd425, %fd426}, [%rd104+16];
	add.f64 	%fd427, %fd424, %fd425;
	add.f64 	%fd428, %fd427, %fd426;
	ld.local.v2.f64 	{%fd429, %fd430}, [%rd104+32];
	add.f64 	%fd431, %fd428, %fd429;
	add.f64 	%fd432, %fd431, %fd430;
	ld.local.v2.f64 	{%fd433, %fd434}, [%rd104+48];
	add.f64 	%fd435, %fd432, %fd433;
	add.f64 	%fd522, %fd435, %fd434;
	add.s32 	%r162, %r162, 16;
	add.s64 	%rd104, %rd104, 128;
	setp.ne.s32 	%p82, %r162, 0;
	@%p82 bra 	$L__BB4_74;
$L__BB4_75:
	setp.eq.s32 	%p83, %r81, 0;
	@%p83 bra 	$L__BB4_84;
	and.b32  	%r89, %r136, 7;
	setp.lt.u32 	%p84, %r81, 8;
	@%p84 bra 	$L__BB4_78;
	mul.wide.u32 	%rd83, %r163, 8;
	add.s64 	%rd84, %rd4, %rd83;
	ld.local.f64 	%fd437, [%rd84];
	add.f64 	%fd438, %fd522, %fd437;
	ld.local.f64 	%fd439, [%rd84+8];
	add.f64 	%fd440, %fd438, %fd439;
	ld.local.f64 	%fd441, [%rd84+16];
	add.f64 	%fd442, %fd440, %fd441;
	ld.local.f64 	%fd443, [%rd84+24];
	add.f64 	%fd444, %fd442, %fd443;
	ld.local.f64 	%fd445, [%rd84+32];
	add.f64 	%fd446, %fd444, %fd445;
	ld.local.f64 	%fd447, [%rd84+40];
	add.f64 	%fd448, %fd446, %fd447;
	ld.local.f64 	%fd449, [%rd84+48];
	add.f64 	%fd450, %fd448, %fd449;
	ld.local.f64 	%fd451, [%rd84+56];
	add.f64 	%fd522, %fd450, %fd451;
	add.s32 	%r163, %r163, 8;
$L__BB4_78:
	setp.eq.s32 	%p85, %r89, 0;
	@%p85 bra 	$L__BB4_84;
	and.b32  	%r92, %r136, 3;
	setp.lt.u32 	%p86, %r89, 4;
	@%p86 bra 	$L__BB4_81;
	mul.wide.u32 	%rd85, %r163, 8;
	add.s64 	%rd86, %rd4, %rd85;
	ld.local.f64 	%fd453, [%rd86];
	add.f64 	%fd454, %fd522, %fd453;
	ld.local.f64 	%fd455, [%rd86+8];
	add.f64 	%fd456, %fd454, %fd455;
	ld.local.f64 	%fd457, [%rd86+16];
	add.f64 	%fd458, %fd456, %fd457;
	ld.local.f64 	%fd459, [%rd86+24];
	add.f64 	%fd522, %fd458, %fd459;
	add.s32 	%r163, %r163, 4;
$L__BB4_81:
	setp.eq.s32 	%p87, %r92, 0;
	@%p87 bra 	$L__BB4_84;
	mul.wide.u32 	%rd87, %r163, 8;
	add.s64 	%rd105, %rd4, %rd87;
	neg.s32 	%r166, %r92;
$L__BB4_83:
	.pragma "nounroll";
	ld.local.f64 	%fd460, [%rd105];
	add.f64 	%fd522, %fd522, %fd460;
	add.s64 	%rd105, %rd105, 8;
	add.s32 	%r166, %r166, 1;
	setp.ne.s32 	%p88, %r166, 0;
	@%p88 bra 	$L__BB4_83;
$L__BB4_84:
	setp.leu.f64 	%p89, %fd522, 0d0000000000000000;
	@%p89 bra 	$L__BB4_86;
	div.rn.f64 	%fd523, %fd512, %fd522;
	bra.uni 	$L__BB4_87;
$L__BB4_86:
	setp.gt.f64 	%p90, %fd512, 0d0000000000000000;
	selp.f64 	%fd523, 0d408F400000000000, 0d0000000000000000, %p90;
$L__BB4_87:
	ld.param.u64 	%rd96, [_Z26evaluate_population_kernelPK16CudaStrategyGenePK9CudaOHLCViiP17CudaFitnessResult_param_4];
	div.rn.f64 	%fd461, %fd471, 0d40C3880000000000;
	setp.gt.f64 	%p91, %fd503, 0d0000000000000000;
	div.rn.f64 	%fd462, %fd461, %fd503;
	selp.f64 	%fd463, %fd462, 0d0000000000000000, %p91;
	mul.f64 	%fd464, %fd491, 0d3FD999999999999A;
	fma.rn.f64 	%fd465, %fd461, 0d3FD3333333333333, %fd464;
	fma.rn.f64 	%fd466, %fd504, 0d3FC999999999999A, %fd465;
	fma.rn.f64 	%fd467, %fd523, 0d3FB999999999999A, %fd466;
	fma.rn.f64 	%fd468, %fd503, 0dBFE0000000000000, %fd467;
	cvta.to.global.u64 	%rd88, %rd96;
	mul.wide.s32 	%rd89, %r1, 64;
	add.s64 	%rd90, %rd88, %rd89;
	st.global.f64 	[%rd90], %fd461;
	st.global.f64 	[%rd90+8], %fd491;
	st.global.f64 	[%rd90+16], %fd503;
	st.global.f64 	[%rd90+24], %fd504;
	st.global.u32 	[%rd90+32], %r134;
	st.global.f64 	[%rd90+40], %fd523;
	st.global.f64 	[%rd90+48], %fd463;
	st.global.f64 	[%rd90+56], %fd468;
$L__BB4_88:
	ret;

}
	// .globl	_ZN3cub18CUB_300001_SM_10006detail11EmptyKernelIvEEvv
.visible .entry _ZN3cub18CUB_300001_SM_10006detail11EmptyKernelIvEEvv()
{


	ret;

}


// ===== COMPILED SASS (sm_100) =====

	.target	sm_100

	.elftype	@"ET_EXEC"


//--------------------- .note.nv.tkinfo           --------------------------
	.section	.note.nv.tkinfo,"",@"SHT_NOTE"
	.sectionflags	@"SHF_NOTE_NV_TKINFO"
	.tkinfo
        /*0018*/ 	.word	0x00000002
        /*0030*/ 	.string	""
        /*0030*/ 	.string	"ptxas"
        /*0030*/ 	.string	"Cuda compilation tools, release 13.0, V13.0.88"
        /*0030*/ 	.string	"Build cuda_13.0.r13.0/compiler.36424714_0"
        /*0030*/ 	.string	"-arch sm_100 -m 64 "



//--------------------- .note.nv.cuinfo           --------------------------
	.section	.note.nv.cuinfo,"",@"SHT_NOTE"
	.sectionflags	@"SHF_NOTE_NV_CUINFO"
        /*0018*/ 	.short	0x0002
        /*001a*/ 	.short	0x0064
        /*001c*/ 	.short	0x0082
	.zero		2


//--------------------- .nv.info                  --------------------------
	.section	.nv.info,"",@"SHT_CUDA_INFO"
	.align	4


	//----- nvinfo : EIATTR_REGCOUNT
	.align		4
        /*0000*/ 	.byte	0x04, 0x2f
        /*0002*/ 	.short	(.L_46 - .L_45)
	.align		4
.L_45:
        /*0004*/ 	.word	index@(_Z20optimized_sma_kernelPKdPdii)
        /*0008*/ 	.word	0x00000019


	//----- nvinfo : EIATTR_FRAME_SIZE
	.align		4
.L_46:
        /*000c*/ 	.byte	0x04, 0x11
        /*000e*/ 	.short	(.L_48 - .L_47)
	.align		4
.L_47:
        /*0010*/ 	.word	index@($__internal_5_$__cuda_sm20_div_rn_f64_full)
        /*0014*/ 	.word	0x00000000


	//----- nvinfo : EIATTR_FRAME_SIZE
	.align		4
.L_48:
        /*0018*/ 	.byte	0x04, 0x11
        /*001a*/ 	.short	(.L_50 - .L_49)
	.align		4
.L_49:
        /*001c*/ 	.word	index@(_Z20optimized_sma_kernelPKdPdii)
        /*0020*/ 	.word	0x00000000


	//----- nvinfo : EIATTR_REGCOUNT
	.align		4
.L_50:
        /*0024*/ 	.byte	0x04, 0x2f
        /*0026*/ 	.short	(.L_52 - .L_51)
	.align		4
.L_51:
        /*0028*/ 	.word	index@(_Z20optimized_rsi_kernelPKdPdii)
        /*002c*/ 	.word	0x0000001e


	//----- nvinfo : EIATTR_FRAME_SIZE
	.align		4
.L_52:
        /*0030*/ 	.byte	0x04, 0x11
        /*0032*/ 	.short	(.L_54 - .L_53)
	.align		4
.L_53:
        /*0034*/ 	.word	index@($__internal_4_$__cuda_sm20_div_rn_f64_full)
        /*0038*/ 	.word	0x00000000


	//----- nvinfo : EIATTR_FRAME_SIZE
	.align		4
.L_54:
        /*003c*/ 	.byte	0x04, 0x11
        /*003e*/ 	.short	(.L_56 - .L_55)
	.align		4
.L_55:
        /*0040*/ 	.word	index@(_Z20optimized_rsi_kernelPKdPdii)
        /*0044*/ 	.word	0x00000000


	//----- nvinfo : EIATTR_REGCOUNT
	.align		4
.L_56:
        /*0048*/ 	.byte	0x04, 0x2f
        /*004a*/ 	.short	(.L_58 - .L_57)
	.align		4
.L_57:
        /*004c*/ 	.word	index@(_Z23fused_indicators_kernelPKdPdS1_PiS1_S1_iiidd)
        /*0050*/ 	.word	0x00000020


	//----- nvinfo : EIATTR_FRAME_SIZE
	.align		4
.L_58:
        /*0054*/ 	.byte	0x04, 0x11
        /*0056*/ 	.short	(.L_60 - .L_59)
	.align		4
.L_59:
        /*0058*/ 	.word	index@($__internal_3_$__cuda_sm20_div_rn_f64_full)
        /*005c*/ 	.word	0x00000000


	//----- nvinfo : EIATTR_FRAME_SIZE
	.align		4
.L_60:
        /*0060*/ 	.byte	0x04, 0x11
        /*0062*/ 	.short	(.L_62 - .L_61)
	.align		4
.L_61:
        /*0064*/ 	.word	index@(_Z23fused_indicators_kernelPKdPdS1_PiS1_S1_iiidd)
        /*0068*/ 	.word	0x00000000


	//----- nvinfo : EIATTR_REGCOUNT
	.align		4
.L_62:
        /*006c*/ 	.byte	0x04, 0x2f
        /*006e*/ 	.short	(.L_64 - .L_63)
	.align		4
.L_63:
        /*0070*/ 	.word	index@(_Z23optimized_signal_kernelPKdS0_S0_PiPdS2_idd)
        /*0074*/ 	.word	0x0000001e


	//----- nvinfo : EIATTR_FRAME_SIZE
	.align		4
.L_64:
        /*0078*/ 	.byte	0x04, 0x11
        /*007a*/ 	.short	(.L_66 - .L_65)
	.align		4
.L_65:
        /*007c*/ 	.word	index@($__internal_2_$__cuda_sm20_div_rn_f64_full)
        /*0080*/ 	.word	0x00000000


	//----- nvinfo : EIATTR_FRAME_SIZE
	.align		4
.L_66:
        /*0084*/ 	.byte	0x04, 0x11
        /*0086*/ 	.short	(.L_68 - .L_67)
	.align		4
.L_67:
        /*0088*/ 	.word	index@(_Z23optimized_signal_kernelPKdS0_S0_PiPdS2_idd)
        /*008c*/ 	.word	0x00000000


	//----- nvinfo : EIATTR_REGCOUNT
	.align		4
.L_68:
        /*0090*/ 	.byte	0x04, 0x2f
        /*0092*/ 	.short	(.L_70 - .L_69)
	.align		4
.L_69:
        /*0094*/ 	.word	index@(_Z26evaluate_population_kernelPK16CudaStrategyGenePK9CudaOHLCViiP17CudaFitnessResult)
        /*0098*/ 	.word	0x0000002a


	//----- nvinfo : EIATTR_FRAME_SIZE
	.align		4
.L_70:
        /*009c*/ 	.byte	0x04, 0x11
        /*009e*/ 	.short	(.L_72 - .L_71)
	.align		4
.L_71:
        /*00a0*/ 	.word	index@($__internal_1_$__cuda_sm20_dsqrt_rn_f64_mediumpath_v1)
        /*00a4*/ 	.word	0x00005000


	//----- nvinfo : EIATTR_FRAME_SIZE
	.align		4
.L_72:
        /*00a8*/ 	.byte	0x04, 0x11
        /*00aa*/ 	.short	(.L_74 - .L_73)
	.align		4
.L_73:
        /*00ac*/ 	.word	index@($__internal_0_$__cuda_sm20_div_rn_f64_full)
        /*00b0*/ 	.word	0x00005000


	//----- nvinfo : EIATTR_FRAME_SIZE
	.align		4
.L_74:
        /*00b4*/ 	.byte	0x04, 0x11
        /*00b6*/ 	.short	(.L_76 - .L_75)
	.align		4
.L_75:
        /*00b8*/ 	.word	index@(_Z26evaluate_population_kernelPK16CudaStrategyGenePK9CudaOHLCViiP17CudaFitnessResult)
        /*00bc*/ 	.word	0x00005000


	//----- nvinfo : EIATTR_REGCOUNT
	.align		4
.L_76:
        /*00c0*/ 	.byte	0x04, 0x2f
        /*00c2*/ 	.short	(.L_78 - .L_77)
	.align		4
.L_77:
        /*00c4*/ 	.word	index@(_ZN3cub18CUB_300001_SM_10006detail11EmptyKernelIvEEvv)
        /*00c8*/ 	.word	0x00000004


	//----- nvinfo : EIATTR_FRAME_SIZE
	.align		4
.L_78:
        /*00cc*/ 	.byte	0x04, 0x11
        /*00ce*/ 	.short	(.L_80 - .L_79)
	.align		4
.L_79:
        /*00d0*/ 	.word	index@(_ZN3cub18CUB_300001_SM_10006detail11EmptyKernelIvEEvv)
        /*00d4*/ 	.word	0x00000000


	//----- nvinfo : EIATTR_MIN_STACK_SIZE
	.align		4
.L_80:
        /*00d8*/ 	.byte	0x04, 0x12
        /*00da*/ 	.short	(.L_82 - .L_81)
	.align		4
.L_81:
        /*00dc*/ 	.word	index@(_ZN3cub18CUB_300001_SM_10006detail11EmptyKernelIvEEvv)
        /*00e0*/ 	.word	0x00000000


	//----- nvinfo : EIATTR_MIN_STACK_SIZE
	.align		4
.L_82:
        /*00e4*/ 	.byte	0x04, 0x12
        /*00e6*/ 	.short	(.L_84 - .L_83)
	.align		4
.L_83:
        /*00e8*/ 	.word	index@(_Z26evaluate_population_kernelPK16CudaStrategyGenePK9CudaOHLCViiP17CudaFitnessResult)
        /*00ec*/ 	.word	0x00005000


	//----- nvinfo : EIATTR_MIN_STACK_SIZE
	.align		4
.L_84:
        /*00f0*/ 	.byte	0x04, 0x12
        /*00f2*/ 	.short	(.L_86 - .L_85)
	.align		4
.L_85:
        /*00f4*/ 	.word	index@(_Z23optimized_signal_kernelPKdS0_S0_PiPdS2_idd)
        /*00f8*/ 	.word	0x00000000


	//----- nvinfo : EIATTR_MIN_STACK_SIZE
	.align		4
.L_86:
        /*00fc*/ 	.byte	0x04, 0x12
        /*00fe*/ 	.short	(.L_88 - .L_87)
	.align		4
.L_87:
        /*0100*/ 	.word	index@(_Z23fused_indicators_kernelPKdPdS1_PiS1_S1_iiidd)
        /*0104*/ 	.word	0x00000000


	//----- nvinfo : EIATTR_MIN_STACK_SIZE
	.align		4
.L_88:
        /*0108*/ 	.byte	0x04, 0x12
        /*010a*/ 	.short	(.L_90 - .L_89)
	.align		4
.L_89:
        /*010c*/ 	.word	index@(_Z20optimized_rsi_kernelPKdPdii)
        /*0110*/ 	.word	0x00000000


	//----- nvinfo : EIATTR_MIN_STACK_SIZE
	.align		4
.L_90:
        /*0114*/ 	.byte	0x04, 0x12
        /*0116*/ 	.short	(.L_92 - .L_91)
	.align		4
.L_91:
        /*0118*/ 	.word	index@(_Z20optimized_sma_kernelPKdPdii)
        /*011c*/ 	.word	0x00000000
.L_92:


//--------------------- .nv.compat                --------------------------
	.section	.nv.compat,"",@"SHT_CUDA_COMPAT_INFO"
	.align	4
        /*0000*/ 	.byte	0x02, 0x09, 0x00, 0x00, 0x02, 0x02, 0x01, 0x00, 0x02, 0x05, 0x05, 0x00, 0x03, 0x07, 0x01, 0x01
        /*0010*/ 	.byte	0x02, 0x03, 0x00, 0x00, 0x02, 0x06, 0x01, 0x00, 0x04, 0x0b, 0x08, 0x00, 0x01, 0x00, 0x00, 0x00
        /*0020*/ 	.byte	0x00, 0x00, 0x00, 0x00


//--------------------- .nv.info._ZN3cub18CUB_300001_SM_10006detail11EmptyKernelIvEEvv --------------------------
	.section	.nv.info._ZN3cub18CUB_300001_SM_10006detail11EmptyKernelIvEEvv,"",@"SHT_CUDA_INFO"
	.sectionflags	@""
	.align	4


	//----- nvinfo : EIATTR_CUDA_API_VERSION
	.align		4
        /*0000*/ 	.byte	0x04, 0x37
        /*0002*/ 	.short	(.L_94 - .L_93)
.L_93:
        /*0004*/ 	.word	0x00000082


	//----- nvinfo : EIATTR_SPARSE_MMA_MASK
	.align		4
.L_94:
        /*0008*/ 	.byte	0x03, 0x50
        /*000a*/ 	.short	0x0000


	//----- nvinfo : EIATTR_MAXREG_COUNT
	.align		4
        /*000c*/ 	.byte	0x03, 0x1b
        /*000e*/ 	.short	0x00ff


	//----- nvinfo : EIATTR_MERCURY_ISA_VERSION
	.align		4
        /*0010*/ 	.byte	0x03, 0x5f
        /*0012*/ 	.short	0x0101


	//----- nvinfo : EIATTR_VRC_CTA_INIT_COUNT
	.align		4
        /*0014*/ 	.byte	0x02, 0x4a
	.zero		1
	.zero		1


	//----- nvinfo : EIATTR_EXIT_INSTR_OFFSETS
	.align		4
        /*0018*/ 	.byte	0x04, 0x1c
        /*001a*/ 	.short	(.L_96 - .L_95)


	//   ....[0]....
.L_95:
        /*001c*/ 	.word	0x00000010


	//----- nvinfo : EIATTR_SW_WAR
	.align		4
.L_96:
        /*0020*/ 	.byte	0x04, 0x36
        /*0022*/ 	.short	(.L_98 - .L_97)
.L_97:
        /*0024*/ 	.word	0x00000008
.L_98:


//--------------------- .nv.info._Z26evaluate_population_kernelPK16CudaStrategyGenePK9CudaOHLCViiP17CudaFitnessResult --------------------------
	.section	.nv.info._Z26evaluate_population_kernelPK16CudaStrategyGenePK9CudaOHLCViiP17CudaFitnessResult,"",@"SHT_CUDA_INFO"
	.sectionflags	@""
	.align	4


	//----- nvinfo : EIATTR_CUDA_API_VERSION
	.align		4
        /*0000*/ 	.byte	0x04, 0x37
        /*0002*/ 	.short	(.L_100 - .L_99)
.L_99:
        /*0004*/ 	.word	0x00000082


	//----- nvinfo : EIATTR_KPARAM_INFO
	.align		4
.L_100:
        /*0008*/ 	.byte	0x04, 0x17
        /*000a*/ 	.short	(.L_102 - .L_101)
.L_101:
        /*000c*/ 	.word	0x00000000
        /*0010*/ 	.short	0x0004
        /*0012*/ 	.short	0x0018
        /*0014*/ 	.byte	0x00, 0xf5, 0x21, 0x00


	//----- nvinfo : EIATTR_KPARAM_INFO
	.align		4
.L_102:
        /*0018*/ 	.byte	0x04, 0x17
        /*001a*/ 	.short	(.L_104 - .L_103)
.L_103:
        /*001c*/ 	.word	0x00000000
        /*0020*/ 	.short	0x0003
        /*0022*/ 	.short	0x0014
        /*0024*/ 	.byte	0x00, 0xf0, 0x11, 0x00


	//----- nvinfo : EIATTR_KPARAM_INFO
	.align		4
.L_104:
        /*0028*/ 	.byte	0x04, 0x17
        /*002a*/ 	.short	(.L_106 - .L_105)
.L_105:
        /*002c*/ 	.word	0x00000000
        /*0030*/ 	.short	0x0002
        /*0032*/ 	.short	0x0010
        /*0034*/ 	.byte	0x00, 0xf0, 0x11, 0x00


	//----- nvinfo : EIATTR_KPARAM_INFO
	.align		4
.L_106:
        /*0038*/ 	.byte	0x04, 0x17
        /*003a*/ 	.short	(.L_108 - .L_107)
.L_107:
        /*003c*/ 	.word	0x00000000
        /*0040*/ 	.short	0x0001
        /*0042*/ 	.short	0x0008
        /*0044*/ 	.byte	0x00, 0xf5, 0x21, 0x00


	//----- nvinfo : EIATTR_KPARAM_INFO
	.align		4
.L_108:
        /*0048*/ 	.byte	0x04, 0x17
        /*004a*/ 	.short	(.L_110 - .L_109)
.L_109:
        /*004c*/ 	.word	0x00000000
        /*0050*/ 	.short	0x0000
        /*0052*/ 	.short	0x0000
        /*0054*/ 	.byte	0x00, 0xf5, 0x21, 0x00


	//----- nvinfo : EIATTR_SPARSE_MMA_MASK
	.align		4
.L_110:
        /*0058*/ 	.byte	0x03, 0x50
        /*005a*/ 	.short	0x0000


	//----- nvinfo : EIATTR_MAXREG_COUNT
	.align		4
        /*005c*/ 	.byte	0x03, 0x1b
        /*005e*/ 	.short	0x00ff


	//----- nvinfo : EIATTR_MERCURY_ISA_VERSION
	.align		4
        /*0060*/ 	.byte	0x03, 0x5f
        /*0062*/ 	.short	0x0101


	//----- nvinfo : EIATTR_VRC_CTA_INIT_COUNT
	.align		4
        /*0064*/ 	.byte	0x02, 0x4a
	.zero		1
	.zero		1


	//----- nvinfo : EIATTR_EXIT_INSTR_OFFSETS
	.align		4
        /*0068*/ 	.byte	0x04, 0x1c
        /*006a*/ 	.short	(.L_112 - .L_111)


	//   ....[0]....
.L_111:
        /*006c*/ 	.word	0x000000b0


	//   ....[1]....
        /*0070*/ 	.word	0x00004fb0


	//----- nvinfo : EIATTR_CRS_STACK_SIZE
	.align		4
.L_112:
        /*0074*/ 	.byte	0x04, 0x1e
        /*0076*/ 	.short	(.L_114 - .L_113)
.L_113:
        /*0078*/ 	.word	0x00000000


	//----- nvinfo : EIATTR_CBANK_PARAM_SIZE
	.align		4
.L_114:
        /*007c*/ 	.byte	0x03, 0x19
        /*007e*/ 	.short	0x0020


	//----- nvinfo : EIATTR_PARAM_CBANK
	.align		4
        /*0080*/ 	.byte	0x04, 0x0a
        /*0082*/ 	.short	(.L_116 - .L_115)
	.align		4
.L_115:
        /*0084*/ 	.word	index@(.nv.constant0._Z26evaluate_population_kernelPK16CudaStrategyGenePK9CudaOHLCViiP17CudaFitnessResult)
        /*0088*/ 	.short	0x0380
        /*008a*/ 	.short	0x0020


	//----- nvinfo : EIATTR_SW_WAR
	.align		4
.L_116:
        /*008c*/ 	.byte	0x04, 0x36
        /*008e*/ 	.short	(.L_118 - .L_117)
.L_117:
        /*0090*/ 	.word	0x00000008
.L_118:


//--------------------- .nv.info._Z23optimized_signal_kernelPKdS0_S0_PiPdS2_idd --------------------------
	.section	.nv.info._Z23optimized_signal_kernelPKdS0_S0_PiPdS2_idd,"",@"SHT_CUDA_INFO"
	.sectionflags	@""
	.align	4


	//----- nvinfo : EIATTR_CUDA_API_VERSION
	.align		4
        /*0000*/ 	.byte	0x04, 0x37
        /*0002*/ 	.short	(.L_120 - .L_119)
.L_119:
        /*0004*/ 	.word	0x00000082


	//----- nvinfo : EIATTR_KPARAM_INFO
	.align		4
.L_120:
        /*0008*/ 	.byte	0x04, 0x17
        /*000a*/ 	.short	(.L_122 - .L_121)
.L_121:
        /*000c*/ 	.word	0x00000000
        /*0010*/ 	.short	0x0008
        /*0012*/ 	.short	0x0040
        /*0014*/ 	.byte	0x00, 0xf0, 0x21, 0x00


	//----- nvinfo : EIATTR_KPARAM_INFO
	.align		4
.L_122:
        /*0018*/ 	.byte	0x04, 0x17
        /*001a*/ 	.short	(.L_124 - .L_123)
.L_123:
        /*001c*/ 	.word	0x00000000
        /*0020*/ 	.short	0x0007
        /*0022*/ 	.short	0x0038
        /*0024*/ 	.byte	0x00, 0xf0, 0x21, 0x00


	//----- nvinfo : EIATTR_KPARAM_INFO
	.align		4
.L_124:
        /*0028*/ 	.byte	0x04, 0x17
        /*002a*/ 	.short	(.L_126 - .L_125)
.L_125:
        /*002c*/ 	.word	0x00000000
        /*0030*/ 	.short	0x0006
        /*0032*/ 	.short	0x0030
        /*0034*/ 	.byte	0x00, 0xf0, 0x11, 0x00


	//----- nvinfo : EIATTR_KPARAM_INFO
	.align		4
.L_126:
        /*0038*/ 	.byte	0x04, 0x17
        /*003a*/ 	.short	(.L_128 - .L_127)
.L_127:
        /*003c*/ 	.word	0x00000000
        /*0040*/ 	.short	0x0005
        /*0042*/ 	.short	0x0028
        /*0044*/ 	.byte	0x00, 0xf5, 0x21, 0x00


	//----- nvinfo : EIATTR_KPARAM_INFO
	.align		4
.L_128:
        /*0048*/ 	.byte	0x04, 0x17
        /*004a*/ 	.short	(.L_130 - .L_129)
.L_129:
        /*004c*/ 	.word	0x00000000
        /*0050*/ 	.short	0x0004
        /*0052*/ 	.short	0x0020
        /*0054*/ 	.byte	0x00, 0xf5, 0x21, 0x00


	//----- nvinfo : EIATTR_KPARAM_INFO
	.align		4
.L_130:
        /*0058*/ 	.byte	0x04, 0x17
        /*005a*/ 	.short	(.L_132 - .L_131)
.L_131:
        /*005c*/ 	.word	0x00000000
        /*0060*/ 	.short	0x0003
        /*0062*/ 	.short	0x0018
        /*0064*/ 	.byte	0x00, 0xf5, 0x21, 0x00


	//----- nvinfo : EIATTR_KPARAM_INFO
	.align		4
.L_132:
        /*0068*/ 	.byte	0x04, 0x17
        /*006a*/ 	.short	(.L_134 - .L_133)
.L_133:
        /*006c*/ 	.word	0x00000000
        /*0070*/ 	.short	0x0002
        /*0072*/ 	.short	0x0010
        /*0074*/ 	.byte	0x00, 0xf5, 0x21, 0x00


	//----- nvinfo : EIATTR_KPARAM_INFO
	.align		4
.L_134:
        /*0078*/ 	.byte	0x04, 0x17
        /*007a*/ 	.short	(.L_136 - .L_135)
.L_135:
        /*007c*/ 	.word	0x00000000
        /*0080*/ 	.short	0x0001
        /*0082*/ 	.short	0x0008
        /*0084*/ 	.byte	0x00, 0xf5, 0x21, 0x00


	//----- nvinfo : EIATTR_KPARAM_INFO
	.align		4
.L_136:
        /*0088*/ 	.byte	0x04, 0x17
        /*008a*/ 	.short	(.L_138 - .L_137)
.L_137:
        /*008c*/ 	.word	0x00000000
        /*0090*/ 	.short	0x0000
        /*0092*/ 	.short	0x0000
        /*0094*/ 	.byte	0x00, 0xf5, 0x21, 0x00


	//----- nvinfo : EIATTR_SPARSE_MMA_MASK
	.align		4
.L_138:
        /*0098*/ 	.byte	0x03, 0x50
        /*009a*/ 	.short	0x0000


	//----- nvinfo : EIATTR_MAXREG_COUNT
	.align		4
        /*009c*/ 	.byte	0x03, 0x1b
        /*009e*/ 	.short	0x00ff


	//----- nvinfo : EIATTR_MERCURY_ISA_VERSION
	.align		4
        /*00a0*/ 	.byte	0x03, 0x5f
        /*00a2*/ 	.short	0x0101


	//----- nvinfo : EIATTR_VRC_CTA_INIT_COUNT
	.align		4
        /*00a4*/ 	.byte	0x02, 0x4a
	.zero		1
	.zero		1


	//----- nvinfo : EIATTR_EXIT_INSTR_OFFSETS
	.align		4
        /*00a8*/ 	.byte	0x04, 0x1c
        /*00aa*/ 	.short	(.L_140 - .L_139)


	//   ....[0]....
.L_139:
        /*00ac*/ 	.word	0x00000070


	//   ....[1]....
        /*00b0*/ 	.word	0x00000600


	//   ....[2]....
        /*00b4*/ 	.word	0x000006a0


	//----- nvinfo : EIATTR_CRS_STACK_SIZE
	.align		4
.L_140:
        /*00b8*/ 	.byte	0x04, 0x1e
        /*00ba*/ 	.short	(.L_142 - .L_141)
.L_141:
        /*00bc*/ 	.word	0x00000000


	//----- nvinfo : EIATTR_CBANK_PARAM_SIZE
	.align		4
.L_142:
        /*00c0*/ 	.byte	0x03, 0x19
        /*00c2*/ 	.short	0x0048


	//----- nvinfo : EIATTR_PARAM_CBANK
	.align		4
        /*00c4*/ 	.byte	0x04, 0x0a
        /*00c6*/ 	.short	(.L_144 - .L_143)
	.align		4
.L_143:
        /*00c8*/ 	.word	index@(.nv.constant0._Z23optimized_signal_kernelPKdS0_S0_PiPdS2_idd)
        /*00cc*/ 	.short	0x0380
        /*00ce*/ 	.short	0x0048


	//----- nvinfo : EIATTR_SW_WAR
	.align		4
.L_144:
        /*00d0*/ 	.byte	0x04, 0x36
        /*00d2*/ 	.short	(.L_146 - .L_145)
.L_145:
        /*00d4*/ 	.word	0x00000008
.L_146:


//--------------------- .nv.info._Z23fused_indicators_kernelPKdPdS1_PiS1_S1_iiidd --------------------------
	.section	.nv.info._Z23fused_indicators_kernelPKdPdS1_PiS1_S1_iiidd,"",@"SHT_CUDA_INFO"
	.sectionflags	@""
	.align	4


	//----- nvinfo : EIATTR_CUDA_API_VERSION
	.align		4
        /*0000*/ 	.byte	0x04, 0x37
        /*0002*/ 	.short	(.L_148 - .L_147)
.L_147:
        /*0004*/ 	.word	0x00000082


	//----- nvinfo : EIATTR_KPARAM_INFO
	.align		4
.L_148:
        /*0008*/ 	.byte	0x04, 0x17
        /*000a*/ 	.short	(.L_150 - .L_149)
.L_149:
        /*000c*/ 	.word	0x00000000
        /*0010*/ 	.short	0x000a
        /*0012*/ 	.short	0x0048
        /*0014*/ 	.byte	0x00, 0xf0, 0x21, 0x00


	//----- nvinfo : EIATTR_KPARAM_INFO
	.align		4
.L_150:
        /*0018*/ 	.byte	0x04, 0x17
        /*001a*/ 	.short	(.L_152 - .L_151)
.L_151:
        /*001c*/ 	.word	0x00000000
        /*0020*/ 	.short	0x0009
        /*0022*/ 	.short	0x0040
        /*0024*/ 	.byte	0x00, 0xf0, 0x21, 0x00


	//----- nvinfo : EIATTR_KPARAM_INFO
	.align		4
.L_152:
        /*0028*/ 	.byte	0x04, 0x17
        /*002a*/ 	.short	(.L_154 - .L_153)
.L_153:
        /*002c*/ 	.word	0x00000000
        /*0030*/ 	.short	0x0008
        /*0032*/ 	.short	0x0038
        /*0034*/ 	.byte	0x00, 0xf0, 0x11, 0x00


	//----- nvinfo : EIATTR_KPARAM_INFO
	.align		4
.L_154:
        /*0038*/ 	.byte	0x04, 0x17
        /*003a*/ 	.short	(.L_156 - .L_155)
.L_155:
        /*003c*/ 	.word	0x00000000
        /*0040*/ 	.short	0x0007
        /*0042*/ 	.short	0x0034
        /*0044*/ 	.byte	0x00, 0xf0, 0x11, 0x00


	//----- nvinfo : EIATTR_KPARAM_INFO
	.align		4
.L_156:
        /*0048*/ 	.byte	0x04, 0x17
        /*004a*/ 	.short	(.L_158 - .L_157)
.L_157:
        /*004c*/ 	.word	0x00000000
        /*0050*/ 	.short	0x0006
        /*0052*/ 	.short	0x0030
        /*0054*/ 	.byte	0x00, 0xf0, 0x11, 0x00


	//----- nvinfo : EIATTR_KPARAM_INFO
	.align		4
.L_158:
        /*0058*/ 	.byte	0x04, 0x17
        /*005a*/ 	.short	(.L_160 - .L_159)
.L_159:
        /*005c*/ 	.word	0x00000000
        /*0060*/ 	.short	0x0005
        /*0062*/ 	.short	0x0028
        /*0064*/ 	.byte	0x00, 0xf5, 0x21, 0x00


	//----- nvinfo : EIATTR_KPARAM_INFO
	.align		4
.L_160:
        /*0068*/ 	.byte	0x04, 0x17
        /*006a*/ 	.short	(.L_162 - .L_161)
.L_161:
        /*006c*/ 	.word	0x00000000
        /*0070*/ 	.short	0x0004
        /*0072*/ 	.short	0x0020
        /*0074*/ 	.byte	0x00, 0xf5, 0x21, 0x00


	//----- nvinfo : EIATTR_KPARAM_INFO
	.align		4
.L_162:
        /*0078*/ 	.byte	0x04, 0x17
        /*007a*/ 	.short	(.L_164 - .L_163)
.L_163:
        /*007c*/ 	.word	0x00000000
        /*0080*/ 	.short	0x0003
        /*0082*/ 	.short	0x0018
        /*0084*/ 	.byte	0x00, 0xf5, 0x21, 0x00


	//----- nvinfo : EIATTR_KPARAM_INFO
	.align		4
.L_164:
        /*0088*/ 	.byte	0x04, 0x17
        /*008a*/ 	.short	(.L_166 - .L_165)
.L_165:
        /*008c*/ 	.word	0x00000000
        /*0090*/ 	.short	0x0002
        /*0092*/ 	.short	0x0010
        /*0094*/ 	.byte	0x00, 0xf5, 0x21, 0x00


	//----- nvinfo : EIATTR_KPARAM_INFO
	.align		4
.L_166:
        /*0098*/ 	.byte	0x04, 0x17
        /*009a*/ 	.short	(.L_168 - .L_167)
.L_167:
        /*009c*/ 	.word	0x00000000
        /*00a0*/ 	.short	0x0001
        /*00a2*/ 	.short	0x0008
        /*00a4*/ 	.byte	0x00, 0xf5, 0x21, 0x00


	//----- nvinfo : EIATTR_KPARAM_INFO
	.align		4
.L_168:
        /*00a8*/ 	.byte	0x04, 0x17
        /*00aa*/ 	.short	(.L_170 - .L_169)
.L_169:
        /*00ac*/ 	.word	0x00000000
        /*00b0*/ 	.short	0x0000
        /*00b2*/ 	.short	0x0000
        /*00b4*/ 	.byte	0x00, 0xf5, 0x21, 0x00


	//----- nvinfo : EIATTR_SPARSE_MMA_MASK
	.align		4
.L_170:
        /*00b8*/ 	.byte	0x03, 0x50
        /*00ba*/ 	.short	0x0000


	//----- nvinfo : EIATTR_MAXREG_COUNT
	.align		4
        /*00bc*/ 	.byte	0x03, 0x1b
        /*00be*/ 	.short	0x00ff


	//----- nvinfo : EIATTR_MERCURY_ISA_VERSION
	.align		4
        /*00c0*/ 	.byte	0x03, 0x5f
        /*00c2*/ 	.short	0x0101


	//----- nvinfo : EIATTR_VRC_CTA_INIT_COUNT
	.align		4
        /*00c4*/ 	.byte	0x02, 0x4a
	.zero		1
	.zero		1


	//----- nvinfo : EIATTR_EXIT_INSTR_OFFSETS
	.align		4
        /*00c8*/ 	.byte	0x04, 0x1c
        /*00ca*/ 	.short	(.L_172 - .L_171)


	//   ....[0]....
.L_171:
        /*00cc*/ 	.word	0x00000080


	//   ....[1]....
        /*00d0*/ 	.word	0x00002170


	//   ....[2]....
        /*00d4*/ 	.word	0x00002210


	//   ....[3]....
        /*00d8*/ 	.word	0x000022b0


	//----- nvinfo : EIATTR_CRS_STACK_SIZE
	.align		4
.L_172:
        /*00dc*/ 	.byte	0x04, 0x1e
        /*00de*/ 	.short	(.L_174 - .L_173)
.L_173:
        /*00e0*/ 	.word	0x00000000


	//----- nvinfo : EIATTR_CBANK_PARAM_SIZE
	.align		4
.L_174:
        /*00e4*/ 	.byte	0x03, 0x19
        /*00e6*/ 	.short	0x0050


	//----- nvinfo : EIATTR_PARAM_CBANK
	.align		4
        /*00e8*/ 	.byte	0x04, 0x0a
        /*00ea*/ 	.short	(.L_176 - .L_175)
	.align		4
.L_175:
        /*00ec*/ 	.word	index@(.nv.constant0._Z23fused_indicators_kernelPKdPdS1_PiS1_S1_iiidd)
        /*00f0*/ 	.short	0x0380
        /*00f2*/ 	.short	0x0050


	//----- nvinfo : EIATTR_SW_WAR
	.align		4
.L_176:
        /*00f4*/ 	.byte	0x04, 0x36
        /*00f6*/ 	.short	(.L_178 - .L_177)
.L_177:
        /*00f8*/ 	.word	0x00000008
.L_178:


//--------------------- .nv.info._Z20optimized_rsi_kernelPKdPdii --------------------------
	.section	.nv.info._Z20optimized_rsi_kernelPKdPdii,"",@"SHT_CUDA_INFO"
	.sectionflags	@""
	.align	4


	//----- nvinfo : EIATTR_CUDA_API_VERSION
	.align		4
        /*0000*/ 	.byte	0x04, 0x37
        /*0002*/ 	.short	(.L_180 - .L_179)
.L_179:
        /*0004*/ 	.word	0x00000082


	//----- nvinfo : EIATTR_KPARAM_INFO
	.align		4
.L_180:
        /*0008*/ 	.byte	0x04, 0x17
        /*000a*/ 	.short	(.L_182 - .L_181)
.L_181:
        /*000c*/ 	.word	0x00000000
        /*0010*/ 	.short	0x0003
        /*0012*/ 	.short	0x0014
        /*0014*/ 	.byte	0x00, 0xf0, 0x11, 0x00


	//----- nvinfo : EIATTR_KPARAM_INFO
	.align		4
.L_182:
        /*0018*/ 	.byte	0x04, 0x17
        /*001a*/ 	.short	(.L_184 - .L_183)
.L_183:
        /*001c*/ 	.word	0x00000000
        /*0020*/ 	.short	0x0002
        /*0022*/ 	.short	0x0010
        /*0024*/ 	.byte	0x00, 0xf0, 0x11, 0x00


	//----- nvinfo : EIATTR_KPARAM_INFO
	.align		4
.L_184:
        /*0028*/ 	.byte	0x04, 0x17
        /*002a*/ 	.short	(.L_186 - .L_185)
.L_185:
        /*002c*/ 	.word	0x00000000
        /*0030*/ 	.short	0x0001
        /*0032*/ 	.short	0x0008
        /*0034*/ 	.byte	0x00, 0xf5, 0x21, 0x00


	//----- nvinfo : EIATTR_KPARAM_INFO
	.align		4
.L_186:
        /*0038*/ 	.byte	0x04, 0x17
        /*003a*/ 	.short	(.L_188 - .L_187)
.L_187:
        /*003c*/ 	.word	0x00000000
        /*0040*/ 	.short	0x0000
        /*0042*/ 	.short	0x0000
        /*0044*/ 	.byte	0x00, 0xf5, 0x21, 0x00


	//----- nvinfo : EIATTR_SPARSE_MMA_MASK
	.align		4
.L_188:
        /*0048*/ 	.byte	0x03, 0x50
        /*004a*/ 	.short	0x0000


	//----- nvinfo : EIATTR_MAXREG_COUNT
	.align		4
        /*004c*/ 	.byte	0x03, 0x1b
        /*004e*/ 	.short	0x00ff


	//----- nvinfo : EIATTR_NUM_BARRIERS
	.align		4
        /*0050*/ 	.byte	0x02, 0x4c
        /*0052*/ 	.byte	0x01
	.zero		1


	//----- nvinfo : EIATTR_MERCURY_ISA_VERSION
	.align		4
        /*0054*/ 	.byte	0x03, 0x5f
        /*0056*/ 	.short	0x0101


	//----- nvinfo : EIATTR_VRC_CTA_INIT_COUNT
	.align		4
        /*0058*/ 	.byte	0x02, 0x4a
	.zero		1
	.zero		1


	//----- nvinfo : EIATTR_EXIT_INSTR_OFFSETS
	.align		4
        /*005c*/ 	.byte	0x04, 0x1c
        /*005e*/ 	.short	(.L_190 - .L_189)


	//   ....[0]....
.L_189:
        /*0060*/ 	.word	0x00000070


	//   ....[1]....
        /*0064*/ 	.word	0x00000100


	//   ....[2]....
        /*0068*/ 	.word	0x000010b0


	//   ....[3]....
        /*006c*/ 	.word	0x00001430


	//   ....[4]....
        /*0070*/ 	.word	0x00001780


	//----- nvinfo : EIATTR_CRS_STACK_SIZE
	.align		4
.L_190:
        /*0074*/ 	.byte	0x04, 0x1e
        /*0076*/ 	.short	(.L_192 - .L_191)
.L_191:
        /*0078*/ 	.word	0x00000000


	//----- nvinfo : EIATTR_CBANK_PARAM_SIZE
	.align		4
.L_192:
        /*007c*/ 	.byte	0x03, 0x19
        /*007e*/ 	.short	0x0018


	//----- nvinfo : EIATTR_PARAM_CBANK
	.align		4
        /*0080*/ 	.byte	0x04, 0x0a
        /*0082*/ 	.short	(.L_194 - .L_193)
	.align		4
.L_193:
        /*0084*/ 	.word	index@(.nv.constant0._Z20optimized_rsi_kernelPKdPdii)
        /*0088*/ 	.short	0x0380
        /*008a*/ 	.short	0x0018


	//----- nvinfo : EIATTR_SW_WAR
	.align		4
.L_194:
        /*008c*/ 	.byte	0x04, 0x36
        /*008e*/ 	.short	(.L_196 - .L_195)
.L_195:
        /*0090*/ 	.word	0x00000008
.L_196:


//--------------------- .nv.info._Z20optimized_sma_kernelPKdPdii --------------------------
	.section	.nv.info._Z20optimized_sma_kernelPKdPdii,"",@"SHT_CUDA_INFO"
	.sectionflags	@""
	.align	4


	//----- nvinfo : EIATTR_CUDA_API_VERSION
	.align		4
        /*0000*/ 	.byte	0x04, 0x37
        /*0002*/ 	.short	(.L_198 - .L_197)
.L_197:
        /*0004*/ 	.word	0x00000082


	//----- nvinfo : EIATTR_KPARAM_INFO
	.align		4
.L_198:
        /*0008*/ 	.byte	0x04, 0x17
        /*000a*/ 	.short	(.L_200 - .L_199)
.L_199:
        /*000c*/ 	.word	0x00000000
        /*0010*/ 	.short	0x0003
        /*0012*/ 	.short	0x0014
        /*0014*/ 	.byte	0x00, 0xf0, 0x11, 0x00


	//----- nvinfo : EIATTR_KPARAM_INFO
	.align		4
.L_200:
        /*0018*/ 	.byte	0x04, 0x17
        /*001a*/ 	.short	(.L_202 - .L_201)
.L_201:
        /*001c*/ 	.word	0x00000000
        /*0020*/ 	.short	0x0002
        /*0022*/ 	.short	0x0010
        /*0024*/ 	.byte	0x00, 0xf0, 0x11, 0x00


	//----- nvinfo : EIATTR_KPARAM_INFO
	.align		4
.L_202:
        /*0028*/ 	.byte	0x04, 0x17
        /*002a*/ 	.short	(.L_204 - .L_203)
.L_203:
        /*002c*/ 	.word	0x00000000
        /*0030*/ 	.short	0x0001
        /*0032*/ 	.short	0x0008
        /*0034*/ 	.byte	0x00, 0xf5, 0x21, 0x00


	//----- nvinfo : EIATTR_KPARAM_INFO
	.align		4
.L_204:
        /*0038*/ 	.byte	0x04, 0x17
        /*003a*/ 	.short	(.L_206 - .L_205)
.L_205:
        /*003c*/ 	.word	0x00000000
        /*0040*/ 	.short	0x0000
        /*0042*/ 	.short	0x0000
        /*0044*/ 	.byte	0x00, 0xf5, 0x21, 0x00


	//----- nvinfo : EIATTR_SPARSE_MMA_MASK
	.align		4
.L_206:
        /*0048*/ 	.byte	0x03, 0x50
        /*004a*/ 	.short	0x0000


	//----- nvinfo : EIATTR_MAXREG_COUNT
	.align		4
        /*004c*/ 	.byte	0x03, 0x1b
        /*004e*/ 	.short	0x00ff


	//----- nvinfo : EIATTR_NUM_BARRIERS
	.align		4
        /*0050*/ 	.byte	0x02, 0x4c
        /*0052*/ 	.byte	0x01
	.zero		1


	//----- nvinfo : EIATTR_MERCURY_ISA_VERSION
	.align		4
        /*0054*/ 	.byte	0x03, 0x5f
        /*0056*/ 	.short	0x0101


	//----- nvinfo : EIATTR_VRC_CTA_INIT_COUNT
	.align		4
        /*0058*/ 	.byte	0x02, 0x4a
	.zero		1
	.zero		1


	//----- nvinfo : EIATTR_EXIT_INSTR_OFFSETS
	.align		4
        /*005c*/ 	.byte	0x04, 0x1c
        /*005e*/ 	.short	(.L_208 - .L_207)


	//   ....[0]....
.L_207:
        /*0060*/ 	.word	0x00000080


	//   ....[1]....
        /*0064*/ 	.word	0x00000360


	//   ....[2]....
        /*0068*/ 	.word	0x00000560


	//----- nvinfo : EIATTR_CRS_STACK_SIZE
	.align		4
.L_208:
        /*006c*/ 	.byte	0x04, 0x1e
        /*006e*/ 	.short	(.L_210 - .L_209)
.L_209:
        /*0070*/ 	.word	0x00000000


	//----- nvinfo : EIATTR_CBANK_PARAM_SIZE
	.align		4
.L_210:
        /*0074*/ 	.byte	0x03, 0x19
        /*0076*/ 	.short	0x0018


	//----- nvinfo : EIATTR_PARAM_CBANK
	.align		4
        /*0078*/ 	.byte	0x04, 0x0a
        /*007a*/ 	.short	(.L_212 - .L_211)
	.align		4
.L_211:
        /*007c*/ 	.word	index@(.nv.constant0._Z20optimized_sma_kernelPKdPdii)
        /*0080*/ 	.short	0x0380
        /*0082*/ 	.short	0x0018


	//----- nvinfo : EIATTR_SW_WAR
	.align		4
.L_212:
        /*0084*/ 	.byte	0x04, 0x36
        /*0086*/ 	.short	(.L_214 - .L_213)
.L_213:
        /*0088*/ 	.word	0x00000008
.L_214:


//--------------------- .nv.callgraph             --------------------------
	.section	.nv.callgraph,"",@"SHT_CUDA_CALLGRAPH"
	.align	4
	.sectionentsize	8
	.align		4
        /*0000*/ 	.word	0x00000000
	.align		4
        /*0004*/ 	.word	0xffffffff
	.align		4
        /*0008*/ 	.word	0x00000000
	.align		4
        /*000c*/ 	.word	0xfffffffe
	.align		4
        /*0010*/ 	.word	0x00000000
	.align		4
        /*0014*/ 	.word	0xfffffffd
	.align		4
        /*0018*/ 	.word	0x00000000
	.align		4
        /*001c*/ 	.word	0xfffffffc


//--------------------- .nv.constant4             --------------------------
	.section	.nv.constant4,"a",@progbits
	.align	8
	.align		8
.nv.constant4:
        /*0000*/ 	.dword	_ZN34_INTERNAL_3bb7e07c_4_k_cu_f7acedda4cuda3std3__45__cpo5beginE
	.align		8
        /*0008*/ 	.dword	_ZN34_INTERNAL_3bb7e07c_4_k_cu_f7acedda4cuda3std3__45__cpo3endE
	.align		8
        /*0010*/ 	.dword	_ZN34_INTERNAL_3bb7e07c_4_k_cu_f7acedda4cuda3std3__45__cpo6cbeginE
	.align		8
        /*0018*/ 	.dword	_ZN34_INTERNAL_3bb7e07c_4_k_cu_f7acedda4cuda3std3__45__cpo4cendE
	.align		8
        /*0020*/ 	.dword	_ZN34_INTERNAL_3bb7e07c_4_k_cu_f7acedda4cuda3std3__45__cpo6rbeginE
	.align		8
        /*0028*/ 	.dword	_ZN34_INTERNAL_3bb7e07c_4_k_cu_f7acedda4cuda3std3__45__cpo4rendE
	.align		8
        /*0030*/ 	.dword	_ZN34_INTERNAL_3bb7e07c_4_k_cu_f7acedda4cuda3std3__45__cpo7crbeginE
	.align		8
        /*0038*/ 	.dword	_ZN34_INTERNAL_3bb7e07c_4_k_cu_f7acedda4cuda3std3__45__cpo5crendE
	.align		8
        /*0040*/ 	.dword	_ZN34_INTERNAL_3bb7e07c_4_k_cu_f7acedda4cuda3std3__436_GLOBAL__N__3bb7e07c_4_k_cu_f7acedda6ignoreE
	.align		8
        /*0048*/ 	.dword	_ZN34_INTERNAL_3bb7e07c_4_k_cu_f7acedda4cuda3std3__419piecewise_constructE
	.align		8
        /*0050*/ 	.dword	_ZN34_INTERNAL_3bb7e07c_4_k_cu_f7acedda4cuda3std3__48in_placeE
	.align		8
        /*0058*/ 	.dword	_ZN34_INTERNAL_3bb7e07c_4_k_cu_f7acedda4cuda3std3__420unreachable_sentinelE
	.align		8
        /*0060*/ 	.dword	_ZN34_INTERNAL_3bb7e07c_4_k_cu_f7acedda4cuda3std3__47nulloptE
	.align		8
        /*0068*/ 	.dword	_ZN34_INTERNAL_3bb7e07c_4_k_cu_f7acedda4cuda3std3__48unexpectE
	.align		8
        /*0070*/ 	.dword	_ZN34_INTERNAL_3bb7e07c_4_k_cu_f7acedda4cuda3std6ranges3__45__cpo4swapE
	.align		8
        /*0078*/ 	.dword	_ZN34_INTERNAL_3bb7e07c_4_k_cu_f7acedda4cuda3std6ranges3__45__cpo9iter_moveE
	.align		8
        /*0080*/ 	.dword	_ZN34_INTERNAL_3bb7e07c_4_k_cu_f7acedda4cuda3std6ranges3__45__cpo5beginE
	.align		8
        /*0088*/ 	.dword	_ZN34_INTERNAL_3bb7e07c_4_k_cu_f7acedda4cuda3std6ranges3__45__cpo3endE
	.align		8
        /*0090*/ 	.dword	_ZN34_INTERNAL_3bb7e07c_4_k_cu_f7acedda4cuda3std6ranges3__45__cpo6cbeginE
	.align		8
        /*0098*/ 	.dword	_ZN34_INTERNAL_3bb7e07c_4_k_cu_f7acedda4cuda3std6ranges3__45__cpo4cendE
	.align		8
        /*00a0*/ 	.dword	_ZN34_INTERNAL_3bb7e07c_4_k_cu_f7acedda4cuda3std6ranges3__45__cpo7advanceE
	.align		8
        /*00a8*/ 	.dword	_ZN34_INTERNAL_3bb7e07c_4_k_cu_f7acedda4cuda3std6ranges3__45__cpo9iter_swapE
	.align		8
        /*00b0*/ 	.dword	_ZN34_INTERNAL_3bb7e07c_4_k_cu_f7acedda4cuda3std6ranges3__45__cpo4nextE
	.align		8
        /*00b8*/ 	.dword	_ZN34_INTERNAL_3bb7e07c_4_k_cu_f7acedda4cuda3std6ranges3__45__cpo4prevE
	.align		8
        /*00c0*/ 	.dword	_ZN34_INTERNAL_3bb7e07c_4_k_cu_f7acedda4cuda3std6ranges3__45__cpo4dataE
	.align		8
        /*00c8*/ 	.dword	_ZN34_INTERNAL_3bb7e07c_4_k_cu_f7acedda4cuda3std6ranges3__45__cpo5cdataE
	.align		8
        /*00d0*/ 	.dword	_ZN34_INTERNAL_3bb7e07c_4_k_cu_f7acedda4cuda3std6ranges3__45__cpo4sizeE
	.align		8
        /*00d8*/ 	.dword	_ZN34_INTERNAL_3bb7e07c_4_k_cu_f7acedda4cuda3std6ranges3__45__cpo5ssizeE
	.align		8
        /*00e0*/ 	.dword	_ZN34_INTERNAL_3bb7e07c_4_k_cu_f7acedda4cuda3std6ranges3__45__cpo8distanceE
	.align		8
        /*00e8*/ 	.dword	_ZN34_INTERNAL_3bb7e07c_4_k_cu_f7acedda6thrust24THRUST_300001_SM_1000_NS8cuda_cub3parE
	.align		8
        /*00f0*/ 	.dword	_ZN34_INTERNAL_3bb7e07c_4_k_cu_f7acedda6thrust24THRUST_300001_SM_1000_NS8cuda_cub10par_nosyncE
	.align		8
        /*00f8*/ 	.dword	_ZN34_INTERNAL_3bb7e07c_4_k_cu_f7acedda6thrust24THRUST_300001_SM_1000_NS6system6detail10sequential3seqE
	.align		8
        /*0100*/ 	.dword	_ZN34_INTERNAL_3bb7e07c_4_k_cu_f7acedda6thrust24THRUST_300001_SM_1000_NS6system3cpp3parE
	.align		8
        /*0108*/ 	.dword	_ZN34_INTERNAL_3bb7e07c_4_k_cu_f7acedda6thrust24THRUST_300001_SM_1000_NS12placeholders2_1E
	.align		8
        /*0110*/ 	.dword	_ZN34_INTERNAL_3bb7e07c_4_k_cu_f7acedda6thrust24THRUST_300001_SM_1000_NS12placeholders2_2E
	.align		8
        /*0118*/ 	.dword	_ZN34_INTERNAL_3bb7e07c_4_k_cu_f7acedda6thrust24THRUST_300001_SM_1000_NS12placeholders2_3E
	.align		8
        /*0120*/ 	.dword	_ZN34_INTERNAL_3bb7e07c_4_k_cu_f7acedda6thrust24THRUST_300001_SM_1000_NS12placeholders2_4E
	.align		8
        /*0128*/ 	.dword	_ZN34_INTERNAL_3bb7e07c_4_k_cu_f7acedda6thrust24THRUST_300001_SM_1000_NS12placeholders2_5E
	.align		8
        /*0130*/ 	.dword	_ZN34_INTERNAL_3bb7e07c_4_k_cu_f7acedda6thrust24THRUST_300001_SM_1000_NS12placeholders2_6E
	.align		8
        /*0138*/ 	.dword	_ZN34_INTERNAL_3bb7e07c_4_k_cu_f7acedda6thrust24THRUST_300001_SM_1000_NS12placeholders2_7E
	.align		8
        /*0140*/ 	.dword	_ZN34_INTERNAL_3bb7e07c_4_k_cu_f7acedda6thrust24THRUST_300001_SM_1000_NS12placeholders2_8E
	.align		8
        /*0148*/ 	.dword	_ZN34_INTERNAL_3bb7e07c_4_k_cu_f7acedda6thrust24THRUST_300001_SM_1000_NS12placeholders2_9E
	.align		8
        /*0150*/ 	.dword	_ZN34_INTERNAL_3bb7e07c_4_k_cu_f7acedda6thrust24THRUST_300001_SM_1000_NS12placeholders3_10E
	.align		8
        /*0158*/ 	.dword	_ZN34_INTERNAL_3bb7e07c_4_k_cu_f7acedda6thrust24THRUST_300001_SM_1000_NS3seqE
	.align		8
        /*0160*/ 	.dword	_ZN34_INTERNAL_3bb7e07c_4_k_cu_f7acedda6thrust24THRUST_300001_SM_1000_NS6deviceE


//--------------------- .text._ZN3cub18CUB_300001_SM_10006detail11EmptyKernelIvEEvv --------------------------
	.section	.text._ZN3cub18CUB_300001_SM_10006detail11EmptyKernelIvEEvv,"ax",@progbits
	.align	128
        .global         _ZN3cub18CUB_300001_SM_10006detail11EmptyKernelIvEEvv
        .type           _ZN3cub18CUB_300001_SM_10006detail11EmptyKernelIvEEvv,@function
        .size           _ZN3cub18CUB_300001_SM_10006detail11EmptyKernelIvEEvv,(.L_x_210 - _ZN3cub18CUB_300001_SM_10006detail11EmptyKernelIvEEvv)
        .other          _ZN3cub18CUB_300001_SM_10006detail11EmptyKernelIvEEvv,@"STO_CUDA_ENTRY STV_DEFAULT"
_ZN3cub18CUB_300001_SM_10006detail11EmptyKernelIvEEvv:
.text._ZN3cub18CUB_300001_SM_10006detail11EmptyKernelIvEEvv:
[----:B------:R-:W-:Y:S01]  /*0000*/  LDC R1, c[0x0][0x37c] ;  /* 0x0000df00ff017b82 */ /* 0x000fe20000000800 */
[----:B------:R-:W-:Y:S05]  /*0010*/  EXIT ;  /* 0x000000000000794d */ /* 0x000fea0003800000 */
.L_x_0:
[----:B------:R-:W-:-:S00]  /*0020*/  BRA `(.L_x_0) ;  /* 0xfffffffc00fc7947 */ /* 0x000fc0000383ffff */
[----:B------:R-:W-:-:S00]  /*0030*/  NOP ;  /* 0x0000000000007918 */ /* 0x000fc00000000000 */
        /* <DEDUP_REMOVED lines=12> */
.L_x_210:


//--------------------- .text._Z26evaluate_population_kernelPK16CudaStrategyGenePK9CudaOHLCViiP17CudaFitnessResult --------------------------
	.section	.text._Z26evaluate_population_kernelPK16CudaStrategyGenePK9CudaOHLCViiP17CudaFitnessResult,"ax",@progbits
	.align	128
        .global         _Z26evaluate_population_kernelPK16CudaStrategyGenePK9CudaOHLCViiP17CudaFitnessResult
        .type           _Z26evaluate_population_kernelPK16CudaStrategyGenePK9CudaOHLCViiP17CudaFitnessResult,@function
        .size           _Z26evaluate_population_kernelPK16CudaStrategyGenePK9CudaOHLCViiP17CudaFitnessResult,(.L_x_205 - _Z26evaluate_population_kernelPK16CudaStrategyGenePK9CudaOHLCViiP17CudaFitnessResult)
        .other          _Z26evaluate_population_kernelPK16CudaStrategyGenePK9CudaOHLCViiP17CudaFitnessResult,@"STO_CUDA_ENTRY STV_DEFAULT"
_Z26evaluate_population_kernelPK16CudaStrategyGenePK9CudaOHLCViiP17CudaFitnessResult:
.text._Z26evaluate_population_kernelPK16CudaStrategyGenePK9CudaOHLCViiP17CudaFitnessResult:
[----:B------:R-:W0:Y:S01]  /*0000*/  LDC R1, c[0x0][0x37c] ;  /* 0x0000df00ff017b82 */ /* 0x000e220000000800 */
[----:B------:R-:W1:Y:S07]  /*0010*/  S2R R3, SR_TID.X ;  /* 0x0000000000037919 */ /* 0x000e6e0000002100 */
[----:B------:R-:W1:Y:S01]  /*0020*/  S2UR UR4, SR_CTAID.X ;  /* 0x00000000000479c3 */ /* 0x000e620000002500 */
[----:B------:R-:W2:Y:S01]  /*0030*/  LDCU UR5, c[0x0][0x390] ;  /* 0x00007200ff0577ac */ /* 0x000ea20008000800 */
[----:B0-----:R-:W-:-:S05]  /*0040*/  VIADD R1, R1, 0xffffb000 ;  /* 0xffffb00001017836 */ /* 0x001fca0000000000 */
[C---:B------:R-:W-:Y:S01]  /*0050*/  R2UR UR12, R1.reuse ;  /* 0x00000000010c72ca */ /* 0x040fe200000e0000 */
[----:B------:R-:W1:Y:S01]  /*0060*/  LDC R28, c[0x0][0x360] ;  /* 0x0000d800ff1c7b82 */ /* 0x000e620000000800 */
[C---:B------:R-:W-:Y:S02]  /*0070*/  R2UR UR9, R1.reuse ;  /* 0x00000000010972ca */ /* 0x040fe400000e0000 */
[----:B------:R-:W-:Y:S01]  /*0080*/  R2UR UR11, R1 ;  /* 0x00000000010b72ca */ /* 0x000fe200000e0000 */
[----:B-1----:R-:W-:-:S05]  /*0090*/  IMAD R28, R28, UR4, R3 ;  /* 0x000000041c1c7c24 */ /* 0x002fca000f8e0203 */
[----:B--2---:R-:W-:-:S13]  /*00a0*/  ISETP.GE.AND P0, PT, R28, UR5, PT ;  /* 0x000000051c007c0c */ /* 0x004fda000bf06270 */
[----:B------:R-:W-:Y:S05]  /*00b0*/  @P0 EXIT ;  /* 0x000000000000094d */ /* 0x000fea0003800000 */
[----:B------:R-:W0:Y:S01]  /*00c0*/  LDCU UR4, c[0x0][0x394] ;  /* 0x00007280ff0477ac */ /* 0x000e220008000800 */
[----:B------:R-:W-:Y:S01]  /*00d0*/  IMAD.MOV.U32 R0, RZ, RZ, RZ ;  /* 0x000000ffff007224 */ /* 0x000fe200078e00ff */
[----:B------:R-:W-:Y:S02]  /*00e0*/  CS2R R2, SRZ ;  /* 0x0000000000027805 */ /* 0x000fe4000001ff00 */
[----:B------:R-:W-:Y:S02]  /*00f0*/  CS2R R30, SRZ ;  /* 0x00000000001e7805 */ /* 0x000fe4000001ff00 */
[----:B------:R-:W-:Y:S01]  /*0100*/  CS2R R32, SRZ ;  /* 0x0000000000207805 */ /* 0x000fe2000001ff00 */
[----:B------:R-:W-:Y:S02]  /*0110*/  UIADD3 UR8, UPT, UPT, UR9, 0x2000, URZ ;  /* 0x0000200009087890 */ /* 0x000fe4000fffe0ff */
[----:B------:R-:W-:Y:S01]  /*0120*/  UIADD3 UR13, UPT, UPT, UR9, 0x4000, URZ ;  /* 0x00004000090d7890 */ /* 0x000fe2000fffe0ff */
[----:B------:R-:W1:Y:S01]  /*0130*/  LDCU.64 UR14, c[0x0][0x358] ;  /* 0x00006b00ff0e77ac */ /* 0x000e620008000a00 */
[----:B------:R-:W-:Y:S01]  /*0140*/  UIADD3 UR9, UPT, UPT, UR9, 0x4800, URZ ;  /* 0x0000480009097890 */ /* 0x000fe2000fffe0ff */
[----:B------:R-:W-:Y:S01]  /*0150*/  UMOV UR5, URZ ;  /* 0x000000ff00057c82 */ /* 0x000fe20008000000 */
[----:B0-----:R-:W-:-:S03]  /*0160*/  UISETP.GE.AND UP0, UPT, UR4, 0x1, UPT ;  /* 0x000000010400788c */ /* 0x001fc6000bf06270 */
[----:B------:R-:W-:-:S06]  /*0170*/  UMOV UR4, URZ ;  /* 0x000000ff00047c82 */ /* 0x000fcc0008000000 */
[----:B------:R-:W-:Y:S05]  /*0180*/  BRA.U !UP0, `(.L_x_1) ;  /* 0x0000000508f07547 */ /* 0x000fea000b800000 */
[----:B------:R-:W-:Y:S01]  /*0190*/  CS2R R2, SRZ ;  /* 0x0000000000027805 */ /* 0x000fe2000001ff00 */
[----:B------:R-:W-:Y:S01]  /*01a0*/  IMAD.MOV.U32 R0, RZ, RZ, RZ ;  /* 0x000000ffff007224 */ /* 0x000fe200078e00ff */
[----:B------:R-:W-:Y:S01]  /*01b0*/  UMOV UR4, URZ ;  /* 0x000000ff00047c82 */ /* 0x000fe20008000000 */
[----:B------:R-:W-:Y:S01]  /*01c0*/  IMAD.MOV.U32 R32, RZ, RZ, RZ ;  /* 0x000000ffff207224 */ /* 0x000fe200078e00ff */
[----:B------:R-:W-:Y:S01]  /*01d0*/  UMOV UR5, URZ ;  /* 0x000000ff00057c82 */ /* 0x000fe20008000000 */
[----:B------:R-:W-:Y:S02]  /*01e0*/  IMAD.MOV.U32 R30, RZ, RZ, 0x0 ;  /* 0x00000000ff1e7424 */ /* 0x000fe400078e00ff */
[----:B------:R-:W-:-:S07]  /*01f0*/  IMAD.MOV.U32 R31, RZ, RZ, 0x40c38800 ;  /* 0x40c38800ff1f7424 */ /* 0x000fce00078e00ff */
.L_x_11:
[----:B0-----:R-:W0:Y:S02]  /*0200*/  LDCU.64 UR6, c[0x0][0x388] ;  /* 0x00007100ff0677ac */ /* 0x001e240008000a00 */
[----:B0-----:R-:W-:-:S06]  /*0210*/  UIMAD.WIDE.U32 UR6, UR4, 0x28, UR6 ;  /* 0x00000028040678a5 */ /* 0x001fcc000f8e0006 */
[----:B------:R-:W-:Y:S02]  /*0220*/  IMAD.U32 R6, RZ, RZ, UR6 ;  /* 0x00000006ff067e24 */ /* 0x000fe4000f8e00ff */
[----:B------:R-:W-:-:S05]  /*0230*/  IMAD.U32 R7, RZ, RZ, UR7 ;  /* 0x00000007ff077e24 */ /* 0x000fca000f8e00ff */
[----:B-1----:R-:W2:Y:S04]  /*0240*/  LDG.E.64 R10, desc[UR14][R6.64+0x18] ;  /* 0x0000180e060a7981 */ /* 0x002ea8000c1e1b00 */
[----:B------:R-:W2:Y:S02]  /*0250*/  LDG.E.64 R4, desc[UR14][R6.64] ;  /* 0x0000000e06047981 */ /* 0x000ea4000c1e1b00 */
[----:B--2---:R-:W-:-:S14]  /*0260*/  DSETP.GT.AND P0, PT, R10, R4, PT ;  /* 0x000000040a00722a */ /* 0x004fdc0003f04000 */
[----:B------:R-:W-:Y:S05]  /*0270*/  @!P0 BRA `(.L_x_2) ;  /* 0x0000000400108947 */ /* 0x000fea0003800000 */
[----:B------:R-:W0:Y:S01]  /*0280*/  LDC.64 R8, c[0x0][0x380] ;  /* 0x0000e000ff087b82 */ /* 0x000e220000000a00 */
[----:B------:R-:W1:Y:S07]  /*0290*/  LDCU UR6, c[0x0][0x394] ;  /* 0x00007280ff0677ac */ /* 0x000e6e0008000800 */
[----:B------:R-:W2:Y:S01]  /*02a0*/  LDC.64 R14, c[0x0][0x388] ;  /* 0x0000e200ff0e7b82 */ /* 0x000ea20000000a00 */
[----:B0-----:R-:W-:-:S05]  /*02b0*/  IMAD.WIDE R8, R28, 0x50, R8 ;  /* 0x000000501c087825 */ /* 0x001fca00078e0208 */
[----:B------:R-:W3:Y:S04]  /*02c0*/  LDG.E.64 R4, desc[UR14][R8.64+0x30] ;  /* 0x0000300e08047981 */ /* 0x000ee8000c1e1b00 */
[----:B------:R-:W4:Y:S01]  /*02d0*/  LDG.E.64 R6, desc[UR14][R8.64+0x38] ;  /* 0x0000380e08067981 */ /* 0x000f22000c1e1b00 */
[----:B------:R-:W-:Y:S01]  /*02e0*/  BSSY.RECONVERGENT B1, `(.L_x_2) ;  /* 0x000003d000017945 */ /* 0x000fe20003800200 */
[----:B------:R-:W-:Y:S01]  /*02f0*/  IMAD.U32 R17, RZ, RZ, UR4 ;  /* 0x00000004ff117e24 */ /* 0x000fe2000f8e00ff */
[----:B-1----:R-:W-:Y:S01]  /*0300*/  UIADD3 UR6, UPT, UPT, UR6, -0x1, URZ ;  /* 0xffffffff06067890 */ /* 0x002fe2000fffe0ff */
[----:B---3--:R-:W-:Y:S02]  /*0310*/  DADD R4, -R4, 1 ;  /* 0x3ff0000004047429 */ /* 0x008fe40000000100 */
[----:B----4-:R-:W-:-:S06]  /*0320*/  DADD R6, R6, 1 ;  /* 0x3ff0000006067429 */ /* 0x010fcc0000000000 */
[C---:B------:R-:W-:Y:S02]  /*0330*/  DMUL R4, R10.reuse, R4 ;  /* 0x000000040a047228 */ /* 0x040fe40000000000 */
[----:B--2---:R-:W-:-:S11]  /*0340*/  DMUL R6, R10, R6 ;  /* 0x000000060a067228 */ /* 0x004fd60000000000 */
.L_x_5:
[----:B------:R-:W-:-:S13]  /*0350*/  ISETP.NE.AND P0, PT, R17, UR6, PT ;  /* 0x0000000611007c0c */ /* 0x000fda000bf05270 */
[----:B------:R-:W-:Y:S05]  /*0360*/  @!P0 BRA `(.L_x_3) ;  /* 0x0000000000d08947 */ /* 0x000fea0003800000 */
[----:B------:R-:W-:-:S05]  /*0370*/  IMAD.WIDE.U32 R12, R17, 0x28, R14 ;  /* 0x00000028110c7825 */ /* 0x000fca00078e000e */
[----:B------:R-:W2:Y:S02]  /*0380*/  LDG.E.64 R8, desc[UR14][R12.64+0x38] ;  /* 0x0000380e0c087981 */ /* 0x000ea4000c1e1b00 */
[----:B--2---:R-:W-:-:S14]  /*0390*/  DSETP.GTU.AND P1, PT, R8, R4, PT ;  /* 0x000000040800722a */ /* 0x004fdc0003f2c000 */
[----:B------:R-:W-:Y:S05]  /*03a0*/  @!P1 BRA `(.L_x_4) ;  /* 0x0000000000109947 */ /* 0x000fea0003800000 */
[----:B------:R-:W2:Y:S01]  /*03b0*/  LDG.E.64 R8, desc[UR14][R12.64+0x30] ;  /* 0x0000300e0c087981 */ /* 0x000ea2000c1e1b00 */
[----:B------:R-:W-:Y:S01]  /*03c0*/  VIADD R17, R17, 0x1 ;  /* 0x0000000111117836 */ /* 0x000fe20000000000 */
[----:B--2---:R-:W-:-:S14]  /*03d0*/  DSETP.GE.AND P0, PT, R8, R6, PT ;  /* 0x000000060800722a */ /* 0x004fdc0003f06000 */
[----:B------:R-:W-:Y:S05]  /*03e0*/  @!P0 BRA `(.L_x_5) ;  /* 0xfffffffc00d88947 */ /* 0x000fea000383ffff */
.L_x_4:
[----:B------:R-:W0:Y:S01]  /*03f0*/  MUFU.RCP64H R9, R11 ;  /* 0x0000000b00097308 */ /* 0x000e220000001800 */
[----:B------:R-:W-:Y:S01]  /*0400*/  IMAD.MOV.U32 R8, RZ, RZ, 0x1 ;  /* 0x00000001ff087424 */ /* 0x000fe200078e00ff */
[----:B------:R-:W-:Y:S01]  /*0410*/  FSEL R4, R4, R6, !P1 ;  /* 0x0000000604047208 */ /* 0x000fe20004800000 */
[----:B------:R-:W-:Y:S01]  /*0420*/  BSSY.RECONVERGENT B2, `(.L_x_6) ;  /* 0x0000017000027945 */ /* 0x000fe20003800200 */
[----:B------:R-:W-:-:S06]  /*0430*/  FSEL R5, R5, R7, !P1 ;  /* 0x0000000705057208 */ /* 0x000fcc0004800000 */
[C---:B------:R-:W-:Y:S02]  /*0440*/  DADD R14, -R10.reuse, R4 ;  /* 0x000000000a0e7229 */ /* 0x040fe40000000104 */
[----:B0-----:R-:W-:-:S08]  /*0450*/  DFMA R12, -R10, R8, 1 ;  /* 0x3ff000000a0c742b */ /* 0x001fd00000000108 */
[----:B------:R-:W-:Y:S01]  /*0460*/  FSETP.GEU.AND P1, PT, |R15|, 6.5827683646048100446e-37, PT ;  /* 0x036000000f00780b */ /* 0x000fe20003f2e200 */
[----:B------:R-:W-:-:S08]  /*0470*/  DFMA R12, R12, R12, R12 ;  /* 0x0000000c0c0c722b */ /* 0x000fd0000000000c */
[----:B------:R-:W-:-:S08]  /*0480*/  DFMA R12, R8, R12, R8 ;  /* 0x0000000c080c722b */ /* 0x000fd00000000008 */
[----:B------:R-:W-:-:S08]  /*0490*/  DFMA R8, -R10, R12, 1 ;  /* 0x3ff000000a08742b */ /* 0x000fd0000000010c */
[----:B------:R-:W-:-:S08]  /*04a0*/  DFMA R8, R12, R8, R12 ;  /* 0x000000080c08722b */ /* 0x000fd0000000000c */
[----:B------:R-:W-:-:S08]  /*04b0*/  DMUL R4, R14, R8 ;  /* 0x000000080e047228 */ /* 0x000fd00000000000 */
[----:B------:R-:W-:-:S08]  /*04c0*/  DFMA R6, -R10, R4, R14 ;  /* 0x000000040a06722b */ /* 0x000fd0000000010e */
[----:B------:R-:W-:-:S10]  /*04d0*/  DFMA R4, R8, R6, R4 ;  /* 0x000000060804722b */ /* 0x000fd40000000004 */
[----:B------:R-:W-:-:S05]  /*04e0*/  FFMA R6, RZ, R11, R5 ;  /* 0x0000000bff067223 */ /* 0x000fca0000000005 */
[----:B------:R-:W-:-:S13]  /*04f0*/  FSETP.GT.AND P0, PT, |R6|, 1.469367938527859385e-39, PT ;  /* 0x001000000600780b */ /* 0x000fda0003f04200 */
[----:B------:R-:W-:Y:S05]  /*0500*/  @P0 BRA P1, `(.L_x_7) ;  /* 0x0000000000200947 */ /* 0x000fea0000800000 */
[----:B------:R-:W-:Y:S01]  /*0510*/  IMAD.MOV.U32 R4, RZ, RZ, R14 ;  /* 0x000000ffff047224 */ /* 0x000fe200078e000e */
[----:B------:R-:W-:Y:S01]  /*0520*/  MOV R8, 0x560 ;  /* 0x0000056000087802 */ /* 0x000fe20000000f00 */
[----:B------:R-:W-:Y:S02]  /*0530*/  IMAD.MOV.U32 R5, RZ, RZ, R15 ;  /* 0x000000ffff057224 */ /* 0x000fe400078e000f */
[----:B------:R-:W-:-:S07]  /*0540*/  IMAD.MOV.U32 R9, RZ, RZ, R10 ;  /* 0x000000ffff097224 */ /* 0x000fce00078e000a */
[----:B------:R-:W-:Y:S05]  /*0550*/  CALL.REL.NOINC `($__internal_0_$__cuda_sm20_div_rn_f64_full) ;  /* 0x0000004800987944 */ /* 0x000fea0003c00000 */
[----:B------:R-:W-:-:S04]  /*0560*/  LOP3.LUT R5, R5, R4, RZ, 0x3c, !PT ;  /* 0x0000000405057212 */ /* 0x000fc800078e3cff */
[----:B------:R-:W-:-:S04]  /*0570*/  LOP3.LUT R4, R5, R4, RZ, 0x3c, !PT ;  /* 0x0000000405047212 */ /* 0x000fc800078e3cff */
[----:B------:R-:W-:-:S07]  /*0580*/  LOP3.LUT R5, R5, R4, RZ, 0x3c, !PT ;  /* 0x0000000405057212 */ /* 0x000fce00078e3cff */
.L_x_7:
[----:B------:R-:W-:Y:S05]  /*0590*/  BSYNC.RECONVERGENT B2 ;  /* 0x0000000000027941 */ /* 0x000fea0003800200 */
.L_x_6:
[----:B------:R-:W0:Y:S02]  /*05a0*/  LDC.64 R6, c[0x0][0x380] ;  /* 0x0000e000ff067b82 */ /* 0x000e240000000a00 */
[----:B0-----:R-:W-:-:S05]  /*05b0*/  IMAD.WIDE R10, R28, 0x50, R6 ;  /* 0x000000501c0a7825 */ /* 0x001fca00078e0206 */
[----:B------:R-:W2:Y:S01]  /*05c0*/  LDG.E.64 R6, desc[UR14][R10.64+0x48] ;  /* 0x0000480e0a067981 */ /* 0x000ea2000c1e1b00 */
[----:B------:R-:W-:Y:S01]  /*05d0*/  DSETP.GT.AND P0, PT, R4, RZ, PT ;  /* 0x000000ff0400722a */ /* 0x000fe20003f04000 */
[----:B------:R-:W-:-:S13]  /*05e0*/  VIADD R0, R0, 0x1 ;  /* 0x0000000100007836 */ /* 0x000fda0000000000 */
[----:B------:R-:W-:Y:S01]  /*05f0*/  @!P0 DADD R8, -RZ, -R4 ;  /* 0x00000000ff088229 */ /* 0x000fe20000000904 */
[C---:B------:R-:W-:Y:S01]  /*0600*/  @P0 LEA R13, R2.reuse, UR13, 0x3 ;  /* 0x0000000d020d0c11 */ /* 0x040fe2000f8e18ff */
[----:B------:R-:W-:Y:S01]  /*0610*/  @P0 VIADD R12, R2, 0x1 ;  /* 0x00000001020c0836 */ /* 0x000fe20000000000 */
[C---:B------:R-:W-:Y:S01]  /*0620*/  @!P0 LEA R15, R3.reuse, UR9, 0x3 ;  /* 0x00000009030f8c11 */ /* 0x040fe2000f8e18ff */
[----:B------:R-:W-:Y:S02]  /*0630*/  @!P0 VIADD R14, R3, 0x1 ;  /* 0x00000001030e8836 */ /* 0x000fe40000000000 */
[----:B------:R0:W-:Y:S01]  /*0640*/  @P0 STL.64 [R13], R4 ;  /* 0x000000040d000387 */ /* 0x0001e20000100a00 */
[----:B------:R-:W-:Y:S02]  /*0650*/  @P0 IMAD.MOV.U32 R2, RZ, RZ, R12 ;  /* 0x000000ffff020224 */ /* 0x000fe400078e000c */
[----:B------:R-:W-:Y:S01]  /*0660*/  @!P0 IMAD.MOV.U32 R3, RZ, RZ, R14 ;  /* 0x000000ffff038224 */ /* 0x000fe200078e000e */
[----:B------:R0:W-:Y:S01]  /*0670*/  @!P0 STL.64 [R15], R8 ;  /* 0x000000080f008387 */ /* 0x0001e20000100a00 */
[----:B------:R-:W-:Y:S01]  /*0680*/  @P0 VIADD R32, R32, 0x1 ;  /* 0x0000000120200836 */ /* 0x000fe20000000000 */
[----:B--2---:R-:W-:-:S08]  /*0690*/  DFMA R6, R6, R4, 1 ;  /* 0x3ff000000606742b */ /* 0x004fd00000000004 */
[----:B0-----:R-:W-:-:S11]  /*06a0*/  DMUL R30, R30, R6 ;  /* 0x000000061e1e7228 */ /* 0x001fd60000000000 */
.L_x_3:
[----:B------:R-:W-:Y:S05]  /*06b0*/  BSYNC.RECONVERGENT B1 ;  /* 0x0000000000017941 */ /* 0x000fea0003800200 */
.L_x_2:
[----:B------:R-:W-:Y:S02]  /*06c0*/  ULEA UR7, UR4, UR11, 0x3 ;  /* 0x0000000b04077291 */ /* 0x000fe4000f8e18ff */
[----:B------:R-:W-:Y:S02]  /*06d0*/  UISETP.NE.AND UP0, UPT, UR4, URZ, UPT ;  /* 0x000000ff0400728c */ /* 0x000fe4000bf05270 */
[----:B------:R-:W-:-:S05]  /*06e0*/  UIADD3 UR6, UPT, UPT, UR4, 0x1, URZ ;  /* 0x0000000104067890 */ /* 0x000fca000fffe0ff */
[----:B------:R0:W-:Y:S02]  /*06f0*/  STL.64 [UR7], R30 ;  /* 0x0000001eff007987 */ /* 0x0001e40008100a07 */
[----:B------:R-:W-:Y:S05]  /*0700*/  BRA.U !UP0, `(.L_x_8) ;  /* 0x0000000108747547 */ /* 0x000fea000b800000 */
[----:B------:R-:W2:Y:S01]  /*0710*/  LDL.64 R10, [UR7+-0x8] ;  /* 0xfffff807ff0a7983 */ /* 0x000ea20008100a00 */
[----:B------:R-:W-:Y:S01]  /*0720*/  IMAD.MOV.U32 R4, RZ, RZ, 0x1 ;  /* 0x00000001ff047424 */ /* 0x000fe200078e00ff */
[----:B------:R-:W-:Y:S01]  /*0730*/  BSSY.RECONVERGENT B1, `(.L_x_9) ;  /* 0x0000017000017945 */ /* 0x000fe20003800200 */
[----:B--2---:R-:W1:Y:S01]  /*0740*/  MUFU.RCP64H R5, R11 ;  /* 0x0000000b00057308 */ /* 0x004e620000001800 */
[----:B------:R-:W-:-:S10]  /*0750*/  DADD R12, R30, -R10 ;  /* 0x000000001e0c7229 */ /* 0x000fd4000000080a */
[----:B------:R-:W-:Y:S01]  /*0760*/  FSETP.GEU.AND P1, PT, |R13|, 6.5827683646048100446e-37, PT ;  /* 0x036000000d00780b */ /* 0x000fe20003f2e200 */
[----:B-1----:R-:W-:-:S08]  /*0770*/  DFMA R6, -R10, R4, 1 ;  /* 0x3ff000000a06742b */ /* 0x002fd00000000104 */
        /* <DEDUP_REMOVED lines=14> */
[----:B0-----:R-:W-:Y:S05]  /*0860*/  CALL.REL.NOINC `($__internal_0_$__cuda_sm20_div_rn_f64_full) ;  /* 0x0000004400d47944 */ /* 0x001fea0003c00000 */
[----:B------:R-:W-:-:S04]  /*0870*/  LOP3.LUT R5, R5, R4, RZ, 0x3c, !PT ;  /* 0x0000000405057212 */ /* 0x000fc800078e3cff */
[----:B------:R-:W-:-:S04]  /*0880*/  LOP3.LUT R4, R5, R4, RZ, 0x3c, !PT ;  /* 0x0000000405047212 */ /* 0x000fc800078e3cff */
[----:B------:R-:W-:-:S07]  /*0890*/  LOP3.LUT R5, R5, R4, RZ, 0x3c, !PT ;  /* 0x0000000405057212 */ /* 0x000fce00078e3cff */
.L_x_10:
[----:B------:R-:W-:Y:S05]  /*08a0*/  BSYNC.RECONVERGENT B1 ;  /* 0x0000000000017941 */ /* 0x000fea0003800200 */
.L_x_9:
[----:B------:R-:W-:Y:S02]  /*08b0*/  ULEA UR4, UR5, UR8, 0x3 ;  /* 0x0000000805047291 */ /* 0x000fe4000f8e18ff */
[----:B------:R-:W-:-:S07]  /*08c0*/  UIADD3 UR5, UPT, UPT, UR5, 0x1, URZ ;  /* 0x0000000105057890 */ /* 0x000fce000fffe0ff */
[----:B------:R1:W-:Y:S05]  /*08d0*/  STL.64 [UR4], R4 ;  /* 0x00000004ff007987 */ /* 0x0003ea0008100a04 */
.L_x_8:
[----:B------:R-:W2:Y:S02]  /*08e0*/  LDCU UR4, c[0x0][0x394] ;  /* 0x00007280ff0477ac */ /* 0x000ea40008000800 */
[----:B--2---:R-:W-:-:S03]  /*08f0*/  UISETP.NE.AND UP0, UPT, UR6, UR4, UPT ;  /* 0x000000040600728c */ /* 0x004fc6000bf05270 */
[----:B------:R-:W-:-:S06]  /*0900*/  UMOV UR4, UR6 ;  /* 0x0000000600047c82 */ /* 0x000fcc0008000000 */
[----:B------:R-:W-:Y:S05]  /*0910*/  BRA.U UP0, `(.L_x_11) ;  /* 0xfffffff900387547 */ /* 0x000fea000b83ffff */
[----:B------:R-:W2:Y:S01]  /*0920*/  I2F.F64 R32, R32 ;  /* 0x0000002000207312 */ /* 0x000ea20000201c00 */
[----:B0-----:R-:W-:Y:S01]  /*0930*/  DADD R30, R30, -10000 ;  /* 0xc0c388001e1e7429 */ /* 0x001fe20000000000 */
[----:B------:R-:W0:Y:S10]  /*0940*/  LDCU UR4, c[0x0][0x394] ;  /* 0x00007280ff0477ac */ /* 0x000e340008000800 */
.L_x_1:
[----:B------:R-:W-:Y:S01]  /*0950*/  UISETP.NE.AND UP0, UPT, UR5, URZ, UPT ;  /* 0x000000ff0500728c */ /* 0x000fe2000bf05270 */
[----:B------:R-:W-:-:S08]  /*0960*/  CS2R R26, SRZ ;  /* 0x00000000001a7805 */ /* 0x000fd0000001ff00 */
[----:B------:R-:W-:Y:S05]  /*0970*/  BRA.U !UP0, `(.L_x_12) ;  /* 0x00000011087c7547 */ /* 0x000fea000b800000 */
[----:B------:R-:W-:Y:S01]  /*0980*/  UISETP.GE.AND UP0, UPT, UR5, 0x1, UPT ;  /* 0x000000010500788c */ /* 0x000fe2000bf06270 */
[----:B------:R-:W-:-:S08]  /*0990*/  CS2R R34, SRZ ;  /* 0x0000000000227805 */ /* 0x000fd0000001ff00 */
[----:B------:R-:W-:Y:S05]  /*09a0*/  BRA.U !UP0, `(.L_x_13) ;  /* 0x0000000508387547 */ /* 0x000fea000b800000 */
[----:B------:R-:W-:Y:S01]  /*09b0*/  UISETP.GE.U32.AND UP1, UPT, UR5, 0x10, UPT ;  /* 0x000000100500788c */ /* 0x000fe2000bf26070 */
[----:B------:R-:W-:Y:S01]  /*09c0*/  CS2R R34, SRZ ;  /* 0x0000000000227805 */ /* 0x000fe2000001ff00 */
[----:B------:R-:W-:Y:S01]  /*09d0*/  ULOP3.LUT UP0, UR10, UR5, 0xf, URZ, 0xc0, !UPT ;  /* 0x0000000f050a7892 */ /* 0x000fe2000f80c0ff */
[----:B------:R-:W-:-:S06]  /*09e0*/  UMOV UR6, URZ ;  /* 0x000000ff00067c82 */ /* 0x000fcc0008000000 */
[----:B------:R-:W-:Y:S05]  /*09f0*/  BRA.U !UP1, `(.L_x_14) ;  /* 0x0000000109807547 */ /* 0x000fea000b800000 */
[----:B------:R-:W-:Y:S01]  /*0a00*/  ULOP3.LUT UR6, UR5, 0x7ffffff0, URZ, 0xc0, !UPT ;  /* 0x7ffffff005067892 */ /* 0x000fe2000f8ec0ff */
[----:B------:R-:W-:Y:S01]  /*0a10*/  VIADD R29, R1, 0x2040 ;  /* 0x00002040011d7836 */ /* 0x000fe20000000000 */
[----:B------:R-:W-:Y:S02]  /*0a20*/  CS2R R34, SRZ ;  /* 0x0000000000227805 */ /* 0x000fe4000001ff00 */
[----:B------:R-:W-:-:S12]  /*0a30*/  UIADD3 UR7, UPT, UPT, -UR6, URZ, URZ ;  /* 0x000000ff06077290 */ /* 0x000fd8000fffe1ff */
.L_x_15:
[----:B------:R-:W3:Y:S04]  /*0a40*/  LDL.128 R24, [R29+-0x40] ;  /* 0xffffc0001d187983 */ /* 0x000ee80000100c00 */
[----:B------:R-:W4:Y:S04]  /*0a50*/  LDL.128 R8, [R29+-0x30] ;  /* 0xffffd0001d087983 */ /* 0x000f280000100c00 */
[----:B------:R-:W5:Y:S04]  /*0a60*/  LDL.128 R12, [R29+-0x20] ;  /* 0xffffe0001d0c7983 */ /* 0x000f680000100c00 */
[----:B------:R-:W2:Y:S04]  /*0a70*/  LDL.128 R16, [R29+-0x10] ;  /* 0xfffff0001d107983 */ /* 0x000ea80000100c00 */
[----:B------:R-:W2:Y:S04]  /*0a80*/  LDL.128 R20, [R29] ;  /* 0x000000001d147983 */ /* 0x000ea80000100c00 */
[----:B-1----:R-:W2:Y:S01]  /*0a90*/  LDL.128 R4, [R29+0x10] ;  /* 0x000010001d047983 */ /* 0x002ea20000100c00 */
[----:B---3--:R-:W-:-:S08]  /*0aa0*/  DADD R24, R24, R34 ;  /* 0x0000000018187229 */ /* 0x008fd00000000022 */
[----:B------:R-:W-:-:S08]  /*0ab0*/  DADD R24, R26, R24 ;  /* 0x000000001a187229 */ /* 0x000fd00000000018 */
[----:B----4-:R-:W-:Y:S02]  /*0ac0*/  DADD R8, R24, R8 ;  /* 0x0000000018087229 */ /* 0x010fe40000000008 */
[----:B------:R-:W3:Y:S06]  /*0ad0*/  LDL.128 R24, [R29+0x20] ;  /* 0x000020001d187983 */ /* 0x000eec0000100c00 */
[----:B------:R-:W-:-:S08]  /*0ae0*/  DADD R8, R10, R8 ;  /* 0x000000000a087229 */ /* 0x000fd00000000008 */
[----:B-----5:R-:W-:Y:S02]  /*0af0*/  DADD R12, R8, R12 ;  /* 0x00000000080c7229 */ /* 0x020fe4000000000c */
[----:B------:R1:W4:Y:S06]  /*0b00*/  LDL.128 R8, [R29+0x30] ;  /* 0x000030001d087983 */ /* 0x00032c0000100c00 */
[----:B------:R-:W-:-:S08]  /*0b10*/  DADD R12, R14, R12 ;  /* 0x000000000e0c7229 */ /* 0x000fd0000000000c */
[----:B--2---:R-:W-:-:S08]  /*0b20*/  DADD R12, R12, R16 ;  /* 0x000000000c0c7229 */ /* 0x004fd00000000010 */
[----:B------:R-:W-:-:S08]  /*0b30*/  DADD R12, R18, R12 ;  /* 0x00000000120c7229 */ /* 0x000fd0000000000c */
[----:B------:R-:W-:-:S08]  /*0b40*/  DADD R12, R12, R20 ;  /* 0x000000000c0c7229 */ /* 0x000fd00000000014 */
[----:B------:R-:W-:-:S08]  /*0b50*/  DADD R12, R22, R12 ;  /* 0x00000000160c7229 */ /* 0x000fd0000000000c */
[----:B------:R-:W-:-:S08]  /*0b60*/  DADD R4, R12, R4 ;  /* 0x000000000c047229 */ /* 0x000fd00000000004 */
[----:B------:R-:W-:Y:S01]  /*0b70*/  DADD R4, R6, R4 ;  /* 0x0000000006047229 */ /* 0x000fe20000000004 */
[----:B------:R-:W-:-:S04]  /*0b80*/  UIADD3 UR7, UPT, UPT, UR7, 0x10, URZ ;  /* 0x0000001007077890 */ /* 0x000fc8000fffe0ff */
[----:B------:R-:W-:Y:S01]  /*0b90*/  UISETP.NE.AND UP1, UPT, UR7, URZ, UPT ;  /* 0x000000ff0700728c */ /* 0x000fe2000bf25270 */
[----:B-1----:R-:W-:Y:S02]  /*0ba0*/  VIADD R29, R29, 0x80 ;  /* 0x000000801d1d7836 */ /* 0x002fe40000000000 */
[----:B---3--:R-:W-:-:S08]  /*0bb0*/  DADD R4, R4, R24 ;  /* 0x0000000004047229 */ /* 0x008fd00000000018 */
[----:B------:R-:W-:-:S08]  /*0bc0*/  DADD R4, R26, R4 ;  /* 0x000000001a047229 */ /* 0x000fd00000000004 */
[----:B----4-:R-:W-:-:S08]  /*0bd0*/  DADD R4, R4, R8 ;  /* 0x0000000004047229 */ /* 0x010fd00000000008 */
[----:B------:R-:W-:Y:S01]  /*0be0*/  DADD R34, R10, R4 ;  /* 0x000000000a227229 */ /* 0x000fe20000000004 */
[----:B------:R-:W-:Y:S10]  /*0bf0*/  BRA.U UP1, `(.L_x_15) ;  /* 0xfffffffd01907547 */ /* 0x000ff4000b83ffff */
.L_x_14:
[----:B------:R-:W-:Y:S05]  /*0c00*/  BRA.U !UP0, `(.L_x_13) ;  /* 0x0000000108a07547 */ /* 0x000fea000b800000 */
[----:B------:R-:W-:Y:S02]  /*0c10*/  UISETP.GE.U32.AND UP0, UPT, UR10, 0x8, UPT ;  /* 0x000000080a00788c */ /* 0x000fe4000bf06070 */
[----:B------:R-:W-:-:S04]  /*0c20*/  ULOP3.LUT UR16, UR5, 0x7, URZ, 0xc0, !UPT ;  /* 0x0000000705107892 */ /* 0x000fc8000f8ec0ff */
[----:B------:R-:W-:-:S03]  /*0c30*/  UISETP.NE.AND UP1, UPT, UR16, URZ, UPT ;  /* 0x000000ff1000728c */ /* 0x000fc6000bf25270 */
[----:B------:R-:W-:Y:S08]  /*0c40*/  BRA.U !UP0, `(.L_x_16) ;  /* 0x0000000108387547 */ /* 0x000ff0000b800000 */
[----:B------:R-:W-:-:S09]  /*0c50*/  ULEA UR7, UR6, UR8, 0x3 ;  /* 0x0000000806077291 */ /* 0x000fd2000f8e18ff */
[----:B-1----:R-:W3:Y:S04]  /*0c60*/  LDL.128 R4, [UR7] ;  /* 0x00000007ff047983 */ /* 0x002ee80008100c00 */
[----:B------:R-:W4:Y:S04]  /*0c70*/  LDL.128 R8, [UR7+0x10] ;  /* 0x00001007ff087983 */ /* 0x000f280008100c00 */
[----:B------:R-:W5:Y:S04]  /*0c80*/  LDL.128 R12, [UR7+0x20] ;  /* 0x00002007ff0c7983 */ /* 0x000f680008100c00 */
[----:B------:R-:W2:Y:S01]  /*0c90*/  LDL.128 R16, [UR7+0x30] ;  /* 0x00003007ff107983 */ /* 0x000ea20008100c00 */
[----:B------:R-:W-:Y:S01]  /*0ca0*/  UIADD3 UR6, UPT, UPT, UR6, 0x8, URZ ;  /* 0x0000000806067890 */ /* 0x000fe2000fffe0ff */
[----:B---3--:R-:W-:-:S08]  /*0cb0*/  DADD R4, R34, R4 ;  /* 0x0000000022047229 */ /* 0x008fd00000000004 */
[----:B------:R-:W-:-:S08]  /*0cc0*/  DADD R4, R4, R6 ;  /* 0x0000000004047229 */ /* 0x000fd00000000006 */
[----:B----4-:R-:W-:-:S08]  /*0cd0*/  DADD R4, R4, R8 ;  /* 0x0000000004047229 */ /* 0x010fd00000000008 */
[----:B------:R-:W-:-:S08]  /*0ce0*/  DADD R4, R4, R10 ;  /* 0x0000000004047229 */ /* 0x000fd0000000000a */
[----:B-----5:R-:W-:-:S08]  /*0cf0*/  DADD R4, R4, R12 ;  /* 0x0000000004047229 */ /* 0x020fd0000000000c */
[----:B------:R-:W-:-:S08]  /*0d00*/  DADD R4, R4, R14 ;  /* 0x0000000004047229 */ /* 0x000fd0000000000e */
[----:B--2---:R-:W-:-:S08]  /*0d10*/  DADD R4, R4, R16 ;  /* 0x0000000004047229 */ /* 0x004fd00000000010 */
[----:B------:R-:W-:-:S11]  /*0d20*/  DADD R34, R4, R18 ;  /* 0x0000000004227229 */ /* 0x000fd60000000012 */
.L_x_16:
[----:B------:R-:W-:Y:S05]  /*0d30*/  BRA.U !UP1, `(.L_x_13) ;  /* 0x0000000109547547 */ /* 0x000fea000b800000 */
[----:B------:R-:W-:Y:S02]  /*0d40*/  UISETP.GE.U32.AND UP0, UPT, UR16, 0x4, UPT ;  /* 0x000000041000788c */ /* 0x000fe4000bf06070 */
[----:B------:R-:W-:-:S04]  /*0d50*/  ULOP3.LUT UR10, UR5, 0x3, URZ, 0xc0, !UPT ;  /* 0x00000003050a7892 */ /* 0x000fc8000f8ec0ff */
[----:B------:R-:W-:-:S03]  /*0d60*/  UISETP.NE.AND UP1, UPT, UR10, URZ, UPT ;  /* 0x000000ff0a00728c */ /* 0x000fc6000bf25270 */
[----:B------:R-:W-:Y:S08]  /*0d70*/  BRA.U !UP0, `(.L_x_17) ;  /* 0x0000000108207547 */ /* 0x000ff0000b800000 */
[----:B------:R-:W-:-:S09]  /*0d80*/  ULEA UR7, UR6, UR8, 0x3 ;  /* 0x0000000806077291 */ /* 0x000fd2000f8e18ff */
[----:B-1----:R-:W3:Y:S04]  /*0d90*/  LDL.128 R4, [UR7] ;  /* 0x00000007ff047983 */ /* 0x002ee80008100c00 */
[----:B------:R-:W4:Y:S01]  /*0da0*/  LDL.128 R8, [UR7+0x10] ;  /* 0x00001007ff087983 */ /* 0x000f220008100c00 */
[----:B------:R-:W-:Y:S01]  /*0db0*/  UIADD3 UR6, UPT, UPT, UR6, 0x4, URZ ;  /* 0x0000000406067890 */ /* 0x000fe2000fffe0ff */
[----:B---3--:R-:W-:-:S08]  /*0dc0*/  DADD R4, R34, R4 ;  /* 0x0000000022047229 */ /* 0x008fd00000000004 */
[----:B------:R-:W-:-:S08]  /*0dd0*/  DADD R4, R4, R6 ;  /* 0x0000000004047229 */ /* 0x000fd00000000006 */
[----:B----4-:R-:W-:-:S08]  /*0de0*/  DADD R4, R4, R8 ;  /* 0x0000000004047229 */ /* 0x010fd00000000008 */
[----:B------:R-:W-:-:S11]  /*0df0*/  DADD R34, R4, R10 ;  /* 0x0000000004227229 */ /* 0x000fd6000000000a */
.L_x_17:
[----:B------:R-:W-:Y:S05]  /*0e00*/  BRA.U !UP1, `(.L_x_13) ;  /* 0x0000000109207547 */ /* 0x000fea000b800000 */
[----:B------:R-:W-:Y:S02]  /*0e10*/  UIMAD UR7, UR6, 0x8, UR8 ;  /* 0x00000008060778a4 */ /* 0x000fe4000f8e0208 */
[----:B------:R-:W-:-:S12]  /*0e20*/  UIADD3 UR6, UPT, UPT, -UR10, URZ, URZ ;  /* 0x000000ff0a067290 */ /* 0x000fd8000fffe1ff */
.L_x_18:
[----:B-1----:R-:W3:Y:S01]  /*0e30*/  LDL.64 R4, [UR7] ;  /* 0x00000007ff047983 */ /* 0x002ee20008100a00 */
[----:B------:R-:W-:Y:S02]  /*0e40*/  UIADD3 UR6, UPT, UPT, UR6, 0x1, URZ ;  /* 0x0000000106067890 */ /* 0x000fe4000fffe0ff */
[----:B------:R-:W-:Y:S02]  /*0e50*/  UIADD3 UR7, UPT, UPT, UR7, 0x8, URZ ;  /* 0x0000000807077890 */ /* 0x000fe4000fffe0ff */
[----:B------:R-:W-:Y:S01]  /*0e60*/  UISETP.NE.AND UP0, UPT, UR6, URZ, UPT ;  /* 0x000000ff0600728c */ /* 0x000fe2000bf05270 */
[----:B---3--:R-:W-:-:S08]  /*0e70*/  DADD R34, R4, R34 ;  /* 0x0000000004227229 */ /* 0x008fd00000000022 */
[----:B------:R-:W-:Y:S05]  /*0e80*/  BRA.U UP0, `(.L_x_18) ;  /* 0xfffffffd00e87547 */ /* 0x000fea000b83ffff */
.L_x_13:
[----:B------:R-:W3:Y:S01]  /*0e90*/  I2F.F64 R10, UR5 ;  /* 0x00000005000a7d12 */ /* 0x000ee20008201c00 */
[----:B-1----:R-:W-:Y:S01]  /*0ea0*/  IMAD.MOV.U32 R4, RZ, RZ, 0x1 ;  /* 0x00000001ff047424 */ /* 0x002fe200078e00ff */
[----:B------:R-:W-:Y:S01]  /*0eb0*/  FSETP.GEU.AND P1, PT, |R35|, 6.5827683646048100446e-37, PT ;  /* 0x036000002300780b */ /* 0x000fe20003f2e200 */
[----:B------:R-:W-:Y:S01]  /*0ec0*/  UISETP.GE.AND UP0, UPT, UR5, 0x1, UPT ;  /* 0x000000010500788c */ /* 0x000fe2000bf06270 */
[----:B------:R-:W-:Y:S04]  /*0ed0*/  BSSY.RECONVERGENT B1, `(.L_x_19) ;  /* 0x0000014000017945 */ /* 0x000fe80003800200 */
[----:B---3--:R-:W1:Y:S02]  /*0ee0*/  MUFU.RCP64H R5, R11 ;  /* 0x0000000b00057308 */ /* 0x008e640000001800 */
        /* <DEDUP_REMOVED lines=15> */
[----:B0-2---:R-:W-:Y:S05]  /*0fe0*/  CALL.REL.NOINC `($__internal_0_$__cuda_sm20_div_rn_f64_full) ;  /* 0x0000003c00f47944 */ /* 0x005fea0003c00000 */
[----:B------:R-:W-:Y:S02]  /*0ff0*/  IMAD.MOV.U32 R24, RZ, RZ, R5 ;  /* 0x000000ffff187224 */ /* 0x000fe400078e0005 */
[----:B------:R-:W-:-:S07]  /*1000*/  IMAD.MOV.U32 R25, RZ, RZ, R4 ;  /* 0x000000ffff197224 */ /* 0x000fce00078e0004 */
.L_x_20:
[----:B0-----:R-:W-:Y:S05]  /*1010*/  BSYNC.RECONVERGENT B1 ;  /* 0x0000000000017941 */ /* 0x001fea0003800200 */
.L_x_19:
[----:B------:R-:W-:Y:S01]  /*1020*/  CS2R R34, SRZ ;  /* 0x0000000000227805 */ /* 0x000fe2000001ff00 */
[----:B------:R-:W-:Y:S06]  /*1030*/  BRA.U !UP0, `(.L_x_21) ;  /* 0x0000000508a87547 */ /* 0x000fec000b800000 */
        /* <DEDUP_REMOVED lines=9> */
.L_x_23:
[----:B------:R-:W3:Y:S04]  /*10d0*/  LDL.128 R4, [R26+-0x40] ;  /* 0xffffc0001a047983 */ /* 0x000ee80000100c00 */
[----:B------:R-:W4:Y:S04]  /*10e0*/  LDL.128 R20, [R26+-0x30] ;  /* 0xffffd0001a147983 */ /* 0x000f280000100c00 */
[----:B------:R-:W5:Y:S04]  /*10f0*/  LDL.128 R8, [R26+-0x20] ;  /* 0xffffe0001a087983 */ /* 0x000f680000100c00 */
[----:B------:R-:W2:Y:S04]  /*1100*/  LDL.128 R12, [R26+-0x10] ;  /* 0xfffff0001a0c7983 */ /* 0x000ea80000100c00 */
[----:B------:R-:W2:Y:S01]  /*1110*/  LDL.128 R16, [R26] ;  /* 0x000000001a107983 */ /* 0x000ea20000100c00 */
[----:B---3--:R-:W-:-:S02]  /*1120*/  DADD R4, R4, -R24 ;  /* 0x0000000004047229 */ /* 0x008fc40000000818 */
[----:B------:R-:W-:-:S06]  /*1130*/  DADD R6, R6, -R24 ;  /* 0x0000000006067229 */ /* 0x000fcc0000000818 */
[----:B------:R-:W-:Y:S02]  /*1140*/  DFMA R34, R4, R4, R34 ;  /* 0x000000040422722b */ /* 0x000fe40000000022 */
[----:B----4-:R-:W-:-:S06]  /*1150*/  DADD R20, R20, -R24 ;  /* 0x0000000014147229 */ /* 0x010fcc0000000818 */
[----:B------:R-:W-:Y:S01]  /*1160*/  DFMA R34, R6, R6, R34 ;  /* 0x000000060622722b */ /* 0x000fe20000000022 */
[----:B------:R-:W3:Y:S01]  /*1170*/  LDL.128 R4, [R26+0x10] ;  /* 0x000010001a047983 */ /* 0x000ee20000100c00 */
[----:B------:R-:W-:-:S06]  /*1180*/  DADD R22, R22, -R24 ;  /* 0x0000000016167229 */ /* 0x000fcc0000000818 */
[----:B------:R-:W-:Y:S02]  /*1190*/  DFMA R34, R20, R20, R34 ;  /* 0x000000141422722b */ /* 0x000fe40000000022 */
[----:B-----5:R-:W-:-:S06]  /*11a0*/  DADD R8, R8, -R24 ;  /* 0x0000000008087229 */ /* 0x020fcc0000000818 */
[----:B------:R-:W-:Y:S01]  /*11b0*/  DFMA R34, R22, R22, R34 ;  /* 0x000000161622722b */ /* 0x000fe20000000022 */
[----:B------:R-:W4:Y:S01]  /*11c0*/  LDL.128 R20, [R26+0x20] ;  /* 0x000020001a147983 */ /* 0x000f220000100c00 */
[----:B------:R-:W-:-:S06]  /*11d0*/  DADD R10, R10, -R24 ;  /* 0x000000000a0a7229 */ /* 0x000fcc0000000818 */
[----:B------:R-:W-:-:S08]  /*11e0*/  DFMA R34, R8, R8, R34 ;  /* 0x000000080822722b */ /* 0x000fd00000000022 */
[----:B------:R-:W-:Y:S01]  /*11f0*/  DFMA R34, R10, R10, R34 ;  /* 0x0000000a0a22722b */ /* 0x000fe20000000022 */
[----:B------:R0:W5:Y:S01]  /*1200*/  LDL.128 R8, [R26+0x30] ;  /* 0x000030001a087983 */ /* 0x0001620000100c00 */
[--C-:B--2---:R-:W-:Y:S02]  /*1210*/  DADD R12, R12, -R24.reuse ;  /* 0x000000000c0c7229 */ /* 0x104fe40000000818 */
[----:B------:R-:W-:-:S06]  /*1220*/  DADD R14, R14, -R24 ;  /* 0x000000000e0e7229 */ /* 0x000fcc0000000818 */
[----:B------:R-:W-:Y:S02]  /*1230*/  DFMA R34, R12, R12, R34 ;  /* 0x0000000c0c22722b */ /* 0x000fe40000000022 */
[----:B------:R-:W-:-:S06]  /*1240*/  DADD R16, R16, -R24 ;  /* 0x0000000010107229 */ /* 0x000fcc0000000818 */
[----:B------:R-:W-:Y:S02]  /*1250*/  DFMA R34, R14, R14, R34 ;  /* 0x0000000e0e22722b */ /* 0x000fe40000000022 */
[----:B------:R-:W-:-:S06]  /*1260*/  DADD R18, R18, -R24 ;  /* 0x0000000012127229 */ /* 0x000fcc0000000818 */
[----:B------:R-:W-:-:S08]  /*1270*/  DFMA R34, R16, R16, R34 ;  /* 0x000000101022722b */ /* 0x000fd00000000022 */
[----:B------:R-:W-:Y:S01]  /*1280*/  DFMA R34, R18, R18, R34 ;  /* 0x000000121222722b */ /* 0x000fe20000000022 */
[----:B------:R-:W-:-:S04]  /*1290*/  UIADD3 UR7, UPT, UPT, UR7, 0x10, URZ ;  /* 0x0000001007077890 */ /* 0x000fc8000fffe0ff */
[----:B------:R-:W-:Y:S01]  /*12a0*/  UISETP.NE.AND UP1, UPT, UR7, URZ, UPT ;  /* 0x000000ff0700728c */ /* 0x000fe2000bf25270 */
[----:B0-----:R-:W-:Y:S01]  /*12b0*/  VIADD R26, R26, 0x80 ;  /* 0x000000801a1a7836 */ /* 0x001fe20000000000 */
[--C-:B---3--:R-:W-:Y:S02]  /*12c0*/  DADD R4, R4, -R24.reuse ;  /* 0x0000000004047229 */ /* 0x108fe40000000818 */
[----:B------:R-:W-:-:S06]  /*12d0*/  DADD R6, R6, -R24 ;  /* 0x0000000006067229 */ /* 0x000fcc0000000818 */
[----:B------:R-:W-:Y:S02]  /*12e0*/  DFMA R34, R4, R4, R34 ;  /* 0x000000040422722b */ /* 0x000fe40000000022 */
[----:B----4-:R-:W-:-:S06]  /*12f0*/  DADD R20, R20, -R24 ;  /* 0x0000000014147229 */ /* 0x010fcc0000000818 */
[----:B------:R-:W-:Y:S02]  /*1300*/  DFMA R34, R6, R6, R34 ;  /* 0x000000060622722b */ /* 0x000fe40000000022 */
[----:B------:R-:W-:-:S06]  /*1310*/  DADD R22, R22, -R24 ;  /* 0x0000000016167229 */ /* 0x000fcc0000000818 */
[----:B------:R-:W-:Y:S02]  /*1320*/  DFMA R34, R20, R20, R34 ;  /* 0x000000141422722b */ /* 0x000fe40000000022 */
[----:B-----5:R-:W-:-:S06]  /*1330*/  DADD R8, R8, -R24 ;  /* 0x0000000008087229 */ /* 0x020fcc0000000818 */
[----:B------:R-:W-:Y:S02]  /*1340*/  DFMA R34, R22, R22, R34 ;  /* 0x000000161622722b */ /* 0x000fe40000000022 */
[----:B------:R-:W-:-:S06]  /*1350*/  DADD R10, R10, -R24 ;  /* 0x000000000a0a7229 */ /* 0x000fcc0000000818 */
[----:B------:R-:W-:-:S08]  /*1360*/  DFMA R34, R8, R8, R34 ;  /* 0x000000080822722b */ /* 0x000fd00000000022 */
[----:B------:R-:W-:Y:S01]  /*1370*/  DFMA R34, R10, R10, R34 ;  /* 0x0000000a0a22722b */ /* 0x000fe20000000022 */
[----:B------:R-:W-:Y:S10]  /*1380*/  BRA.U UP1, `(.L_x_23) ;  /* 0xfffffffd01507547 */ /* 0x000ff4000b83ffff */
.L_x_22:
[----:B------:R-:W-:Y:S05]  /*1390*/  BRA.U !UP0, `(.L_x_21) ;  /* 0x0000000108d07547 */ /* 0x000fea000b800000 */
[----:B------:R-:W-:Y:S02]  /*13a0*/  UISETP.GE.U32.AND UP0, UPT, UR10, 0x8, UPT ;  /* 0x000000080a00788c */ /* 0x000fe4000bf06070 */
[----:B------:R-:W-:-:S07]  /*13b0*/  ULOP3.LUT UP1, UR16, UR5, 0x7, URZ, 0xc0, !UPT ;  /* 0x0000000705107892 */ /* 0x000fce000f82c0ff */
[----:B------:R-:W-:Y:S05]  /*13c0*/  BRA.U !UP0, `(.L_x_24) ;  /* 0x0000000108587547 */ /* 0x000fea000b800000 */
[----:B------:R-:W-:-:S09]  /*13d0*/  ULEA UR7, UR6, UR8, 0x3 ;  /* 0x0000000806077291 */ /* 0x000fd2000f8e18ff */
[----:B------:R-:W3:Y:S04]  /*13e0*/  LDL.128 R4, [UR7] ;  /* 0x00000007ff047983 */ /* 0x000ee80008100c00 */
[----:B------:R-:W4:Y:S04]  /*13f0*/  LDL.128 R8, [UR7+0x10] ;  /* 0x00001007ff087983 */ /* 0x000f280008100c00 */
[----:B------:R-:W5:Y:S04]  /*1400*/  LDL.128 R12, [UR7+0x20] ;  /* 0x00002007ff0c7983 */ /* 0x000f680008100c00 */
[----:B------:R-:W2:Y:S01]  /*1410*/  LDL.128 R16, [UR7+0x30] ;  /* 0x00003007ff107983 */ /* 0x000ea20008100c00 */
[----:B------:R-:W-:Y:S01]  /*1420*/  UIADD3 UR6, UPT, UPT, UR6, 0x8, URZ ;  /* 0x0000000806067890 */ /* 0x000fe2000fffe0ff */
[----:B---3--:R-:W-:-:S02]  /*1430*/  DADD R4, R4, -R24 ;  /* 0x0000000004047229 */ /* 0x008fc40000000818 */
[----:B------:R-:W-:Y:S02]  /*1440*/  DADD R6, -R24, R6 ;  /* 0x0000000018067229 */ /* 0x000fe40000000106 */
[----:B----4-:R-:W-:Y:S02]  /*1450*/  DADD R8, R8, -R24 ;  /* 0x0000000008087229 */ /* 0x010fe40000000818 */
[----:B------:R-:W-:Y:S02]  /*1460*/  DADD R10, -R24, R10 ;  /* 0x00000000180a7229 */ /* 0x000fe4000000010a */
[----:B------:R-:W-:Y:S02]  /*1470*/  DFMA R4, R4, R4, R34 ;  /* 0x000000040404722b */ /* 0x000fe40000000022 */
[----:B-----5:R-:W-:Y:S02]  /*1480*/  DADD R12, R12, -R24 ;  /* 0x000000000c0c7229 */ /* 0x020fe40000000818 */
[----:B------:R-:W-:-:S02]  /*1490*/  DADD R14, -R24, R14 ;  /* 0x00000000180e7229 */ /* 0x000fc4000000010e */
[----:B--2---:R-:W-:Y:S02]  /*14a0*/  DADD R16, R16, -R24 ;  /* 0x0000000010107229 */ /* 0x004fe40000000818 */
[----:B------:R-:W-:Y:S02]  /*14b0*/  DFMA R4, R6, R6, R4 ;  /* 0x000000060604722b */ /* 0x000fe40000000004 */
[----:B------:R-:W-:-:S06]  /*14c0*/  DADD R18, -R24, R18 ;  /* 0x0000000018127229 */ /* 0x000fcc0000000112 */
[----:B------:R-:W-:-:S08]  /*14d0*/  DFMA R4, R8, R8, R4 ;  /* 0x000000080804722b */ /* 0x000fd00000000004 */
[----:B------:R-:W-:-:S08]  /*14e0*/  DFMA R4, R10, R10, R4 ;  /* 0x0000000a0a04722b */ /* 0x000fd00000000004 */
[----:B------:R-:W-:-:S08]  /*14f0*/  DFMA R4, R12, R12, R4 ;  /* 0x0000000c0c04722b */ /* 0x000fd00000000004 */
[----:B------:R-:W-:-:S08]  /*1500*/  DFMA R4, R14, R14, R4 ;  /* 0x0000000e0e04722b */ /* 0x000fd00000000004 */
[----:B------:R-:W-:-:S08]  /*1510*/  DFMA R4, R16, R16, R4 ;  /* 0x000000101004722b */ /* 0x000fd00000000004 */
[----:B------:R-:W-:-:S11]  /*1520*/  DFMA R34, R18, R18, R4 ;  /* 0x000000121222722b */ /* 0x000fd60000000004 */
.L_x_24:
[----:B------:R-:W-:Y:S05]  /*1530*/  BRA.U !UP1, `(.L_x_21) ;  /* 0x0000000109687547 */ /* 0x000fea000b800000 */
[----:B------:R-:W-:Y:S02]  /*1540*/  UISETP.GE.U32.AND UP0, UPT, UR16, 0x4, UPT ;  /* 0x000000041000788c */ /* 0x000fe4000bf06070 */
[----:B------:R-:W-:-:S04]  /*1550*/  ULOP3.LUT UR10, UR5, 0x3, URZ, 0xc0, !UPT ;  /* 0x00000003050a7892 */ /* 0x000fc8000f8ec0ff */
[----:B------:R-:W-:-:S03]  /*1560*/  UISETP.NE.AND UP1, UPT, UR10, URZ, UPT ;  /* 0x000000ff0a00728c */ /* 0x000fc6000bf25270 */
[----:B------:R-:W-:Y:S08]  /*1570*/  BRA.U !UP0, `(.L_x_25) ;  /* 0x0000000108307547 */ /* 0x000ff0000b800000 */
[----:B------:R-:W-:-:S09]  /*1580*/  ULEA UR7, UR6, UR8, 0x3 ;  /* 0x0000000806077291 */ /* 0x000fd2000f8e18ff */
[----:B------:R-:W3:Y:S04]  /*1590*/  LDL.128 R4, [UR7] ;  /* 0x00000007ff047983 */ /* 0x000ee80008100c00 */
[----:B------:R-:W4:Y:S01]  /*15a0*/  LDL.128 R8, [UR7+0x10] ;  /* 0x00001007ff087983 */ /* 0x000f220008100c00 */
[----:B------:R-:W-:Y:S01]  /*15b0*/  UIADD3 UR6, UPT, UPT, UR6, 0x4, URZ ;  /* 0x0000000406067890 */ /* 0x000fe2000fffe0ff */
[----:B---3--:R-:W-:Y:S02]  /*15c0*/  DADD R4, R4, -R24 ;  /* 0x0000000004047229 */ /* 0x008fe40000000818 */
[----:B------:R-:W-:Y:S02]  /*15d0*/  DADD R6, -R24, R6 ;  /* 0x0000000018067229 */ /* 0x000fe40000000106 */
[----:B----4-:R-:W-:-:S02]  /*15e0*/  DADD R8, R8, -R24 ;  /* 0x0000000008087229 */ /* 0x010fc40000000818 */
[----:B------:R-:W-:Y:S02]  /*15f0*/  DADD R10, -R24, R10 ;  /* 0x00000000180a7229 */ /* 0x000fe4000000010a */
[----:B------:R-:W-:-:S08]  /*1600*/  DFMA R4, R4, R4, R34 ;  /* 0x000000040404722b */ /* 0x000fd00000000022 */
[----:B------:R-:W-:-:S08]  /*1610*/  DFMA R4, R6, R6, R4 ;  /* 0x000000060604722b */ /* 0x000fd00000000004 */
[----:B------:R-:W-:-:S08]  /*1620*/  DFMA R4, R8, R8, R4 ;  /* 0x000000080804722b */ /* 0x000fd00000000004 */
[----:B------:R-:W-:-:S11]  /*1630*/  DFMA R34, R10, R10, R4 ;  /* 0x0000000a0a22722b */ /* 0x000fd60000000004 */
.L_x_25:
[----:B------:R-:W-:Y:S05]  /*1640*/  BRA.U !UP1, `(.L_x_21) ;  /* 0x0000000109247547 */ /* 0x000fea000b800000 */
[----:B------:R-:W-:Y:S02]  /*1650*/  UIMAD UR7, UR6, 0x8, UR8 ;  /* 0x00000008060778a4 */ /* 0x000fe4000f8e0208 */
[----:B------:R-:W-:-:S12]  /*1660*/  UIADD3 UR6, UPT, UPT, -UR10, URZ, URZ ;  /* 0x000000ff0a067290 */ /* 0x000fd8000fffe1ff */
.L_x_26:
[----:B------:R-:W3:Y:S01]  /*1670*/  LDL.64 R4, [UR7] ;  /* 0x00000007ff047983 */ /* 0x000ee20008100a00 */
[----:B------:R-:W-:Y:S02]  /*1680*/  UIADD3 UR6, UPT, UPT, UR6, 0x1, URZ ;  /* 0x0000000106067890 */ /* 0x000fe4000fffe0ff */
[----:B------:R-:W-:Y:S02]  /*1690*/  UIADD3 UR7, UPT, UPT, UR7, 0x8, URZ ;  /* 0x0000000807077890 */ /* 0x000fe4000fffe0ff */
[----:B------:R-:W-:Y:S01]  /*16a0*/  UISETP.NE.AND UP0, UPT, UR6, URZ, UPT ;  /* 0x000000ff0600728c */ /* 0x000fe2000bf05270 */
[----:B---3--:R-:W-:-:S08]  /*16b0*/  DADD R4, R4, -R24 ;  /* 0x0000000004047229 */ /* 0x008fd00000000818 */
[----:B------:R-:W-:Y:S01]  /*16c0*/  DFMA R34, R4, R4, R34 ;  /* 0x000000040422722b */ /* 0x000fe20000000022 */
[----:B------:R-:W-:Y:S10]  /*16d0*/  BRA.U UP0, `(.L_x_26) ;  /* 0xfffffffd00e47547 */ /* 0x000ff4000b83ffff */
.L_x_21:
[----:B------:R-:W0:Y:S01]  /*16e0*/  I2F.F64 R10, UR5 ;  /* 0x00000005000a7d12 */ /* 0x000e220008201c00 */
[----:B------:R-:W-:Y:S01]  /*16f0*/  IMAD.MOV.U32 R4, RZ, RZ, 0x1 ;  /* 0x00000001ff047424 */ /* 0x000fe200078e00ff */
[----:B------:R-:W-:Y:S01]  /*1700*/  FSETP.GEU.AND P1, PT, |R35|, 6.5827683646048100446e-37, PT ;  /* 0x036000002300780b */ /* 0x000fe20003f2e200 */
[----:B------:R-:W-:Y:S05]  /*1710*/  BSSY.RECONVERGENT B1, `(.L_x_27) ;  /* 0x0000015000017945 */ /* 0x000fea0003800200 */
[----:B0-----:R-:W0:Y:S02]  /*1720*/  MUFU.RCP64H R5, R11 ;  /* 0x0000000b00057308 */ /* 0x001e240000001800 */
[----:B0-----:R-:W-:-:S08]  /*1730*/  DFMA R6, -R10, R4, 1 ;  /* 0x3ff000000a06742b */ /* 0x001fd00000000104 */
        /* <DEDUP_REMOVED lines=14> */
[----:B--2---:R-:W-:Y:S05]  /*1820*/  CALL.REL.NOINC `($__internal_0_$__cuda_sm20_div_rn_f64_full) ;  /* 0x0000003400e47944 */ /* 0x004fea0003c00000 */
[----:B------:R-:W-:-:S04]  /*1830*/  LOP3.LUT R5, R5, R4, RZ, 0x3c, !PT ;  /* 0x0000000405057212 */ /* 0x000fc800078e3cff */
[----:B------:R-:W-:-:S04]  /*1840*/  LOP3.LUT R4, R5, R4, RZ, 0x3c, !PT ;  /* 0x0000000405047212 */ /* 0x000fc800078e3cff */
[----:B------:R-:W-:-:S07]  /*1850*/  LOP3.LUT R5, R5, R4, RZ, 0x3c, !PT ;  /* 0x0000000405057212 */ /* 0x000fce00078e3cff */
.L_x_28:
[----:B------:R-:W-:Y:S05]  /*1860*/  BSYNC.RECONVERGENT B1 ;  /* 0x0000000000017941 */ /* 0x000fea0003800200 */
.L_x_27:
[----:B------:R-:W0:Y:S01]  /*1870*/  MUFU.RSQ64H R9, R5 ;  /* 0x0000000500097308 */ /* 0x000e220000001c00 */
[----:B------:R-:W-:Y:S01]  /*1880*/  VIADD R8, R5, 0xfcb00000 ;  /* 0xfcb0000005087836 */ /* 0x000fe20000000000 */
[----:B------:R-:W-:Y:S01]  /*1890*/  BSSY.RECONVERGENT B0, `(.L_x_29) ;  /* 0x0000013000007945 */ /* 0x000fe20003800200 */
[----:B------:R-:W-:Y:S02]  /*18a0*/  IMAD.MOV.U32 R10, RZ, RZ, 0x0 ;  /* 0x00000000ff0a7424 */ /* 0x000fe400078e00ff */
[----:B------:R-:W-:Y:S01]  /*18b0*/  IMAD.MOV.U32 R11, RZ, RZ, 0x3fd80000 ;  /* 0x3fd80000ff0b7424 */ /* 0x000fe200078e00ff */
[----:B------:R-:W-:Y:S01]  /*18c0*/  ISETP.GE.U32.AND P0, PT, R8, 0x7ca00000, PT ;  /* 0x7ca000000800780c */ /* 0x000fe20003f06070 */
[----:B0-----:R-:W-:-:S08]  /*18d0*/  DMUL R6, R8, R8 ;  /* 0x0000000808067228 */ /* 0x001fd00000000000 */
[----:B------:R-:W-:-:S08]  /*18e0*/  DFMA R6, -R6, R4, 1 ;  /* 0x3ff000000606742b */ /* 0x000fd00000000104 */
[----:B------:R-:W-:Y:S02]  /*18f0*/  DFMA R10, R6, R10, 0.5 ;  /* 0x3fe00000060a742b */ /* 0x000fe4000000000a */
[----:B------:R-:W-:-:S08]  /*1900*/  DMUL R6, R8, R6 ;  /* 0x0000000608067228 */ /* 0x000fd00000000000 */
[----:B------:R-:W-:-:S08]  /*1910*/  DFMA R18, R10, R6, R8 ;  /* 0x000000060a12722b */ /* 0x000fd00000000008 */
[----:B------:R-:W-:Y:S02]  /*1920*/  DMUL R12, R18, R4 ;  /* 0x00000004120c7228 */ /* 0x000fe40000000000 */
[----:B------:R-:W-:Y:S02]  /*1930*/  VIADD R17, R19, 0xfff00000 ;  /* 0xfff0000013117836 */ /* 0x000fe40000000000 */
[----:B------:R-:W-:-:S04]  /*1940*/  IMAD.MOV.U32 R16, RZ, RZ, R18 ;  /* 0x000000ffff107224 */ /* 0x000fc800078e0012 */
[----:B------:R-:W-:-:S08]  /*1950*/  DFMA R14, R12, -R12, R4 ;  /* 0x8000000c0c0e722b */ /* 0x000fd00000000004 */
[----:B------:R-:W-:Y:S01]  /*1960*/  DFMA R10, R14, R16, R12 ;  /* 0x000000100e0a722b */ /* 0x000fe2000000000c */
[----:B------:R-:W-:Y:S10]  /*1970*/  @!P0 BRA `(.L_x_30) ;  /* 0x0000000000108947 */ /* 0x000ff40003800000 */
[----:B------:R-:W-:Y:S01]  /*1980*/  IMAD.MOV.U32 R10, RZ, RZ, R4 ;  /* 0x000000ffff0a7224 */ /* 0x000fe200078e0004 */
[----:B------:R-:W-:Y:S01]  /*1990*/  MOV R6, 0x19c0 ;  /* 0x000019c000067802 */ /* 0x000fe20000000f00 */
[----:B------:R-:W-:-:S07]  /*19a0*/  IMAD.MOV.U32 R11, RZ, RZ, R5 ;  /* 0x000000ffff0b7224 */ /* 0x000fce00078e0005 */
[----:B--2---:R-:W-:Y:S05]  /*19b0*/  CALL.REL.NOINC `($__internal_1_$__cuda_sm20_dsqrt_rn_f64_mediumpath_v1) ;  /* 0x0000003c00107944 */ /* 0x004fea0003c00000 */
.L_x_30:
[----:B------:R-:W-:Y:S05]  /*19c0*/  BSYNC.RECONVERGENT B0 ;  /* 0x0000000000007941 */ /* 0x000fea0003800200 */
.L_x_29:
[----:B------:R-:W0:Y:S01]  /*19d0*/  MUFU.RCP64H R7, R11 ;  /* 0x0000000b00077308 */ /* 0x000e220000001800 */
[----:B------:R-:W-:Y:S01]  /*19e0*/  IMAD.MOV.U32 R6, RZ, RZ, 0x1 ;  /* 0x00000001ff067424 */ /* 0x000fe200078e00ff */
[----:B------:R-:W-:Y:S01]  /*19f0*/  FSETP.GEU.AND P2, PT, |R25|, 6.5827683646048100446e-37, PT ;  /* 0x036000001900780b */ /* 0x000fe20003f4e200 */
[----:B------:R-:W-:Y:S01]  /*1a00*/  BSSY.RECONVERGENT B1, `(.L_x_31) ;  /* 0x0000014000017945 */ /* 0x000fe20003800200 */
[----:B------:R-:W-:-:S03]  /*1a10*/  DSETP.GT.AND P1, PT, R4, RZ, PT ;  /* 0x000000ff0400722a */ /* 0x000fc60003f24000 */
[----:B0-----:R-:W-:-:S08]  /*1a20*/  DFMA R8, R6, -R10, 1 ;  /* 0x3ff000000608742b */ /* 0x001fd0000000080a */
[----:B------:R-:W-:-:S08]  /*1a30*/  DFMA R8, R8, R8, R8 ;  /* 0x000000080808722b */ /* 0x000fd00000000008 */
[----:B------:R-:W-:-:S08]  /*1a40*/  DFMA R8, R6, R8, R6 ;  /* 0x000000080608722b */ /* 0x000fd00000000006 */
[----:B------:R-:W-:-:S08]  /*1a50*/  DFMA R6, R8, -R10, 1 ;  /* 0x3ff000000806742b */ /* 0x000fd0000000080a */
[----:B------:R-:W-:-:S08]  /*1a60*/  DFMA R6, R8, R6, R8 ;  /* 0x000000060806722b */ /* 0x000fd00000000008 */
[----:B------:R-:W-:-:S08]  /*1a70*/  DMUL R8, R6, R24 ;  /* 0x0000001806087228 */ /* 0x000fd00000000000 */
[----:B------:R-:W-:-:S08]  /*1a80*/  DFMA R12, R8, -R10, R24 ;  /* 0x8000000a080c722b */ /* 0x000fd00000000018 */
        /* <DEDUP_REMOVED lines=9> */
[----:B------:R-:W-:Y:S02]  /*1b20*/  IMAD.MOV.U32 R6, RZ, RZ, R5 ;  /* 0x000000ffff067224 */ /* 0x000fe400078e0005 */
[----:B------:R-:W-:-:S07]  /*1b30*/  IMAD.MOV.U32 R7, RZ, RZ, R4 ;  /* 0x000000ffff077224 */ /* 0x000fce00078e0004 */
.L_x_32:
[----:B------:R-:W-:Y:S05]  /*1b40*/  BSYNC.RECONVERGENT B1 ;  /* 0x0000000000017941 */ /* 0x000fea0003800200 */
.L_x_31:
[----:B------:R-:W-:Y:S02]  /*1b50*/  FSEL R26, R6, RZ, P1 ;  /* 0x000000ff061a7208 */ /* 0x000fe40000800000 */
[----:B------:R-:W-:-:S07]  /*1b60*/  FSEL R27, R7, RZ, P1 ;  /* 0x000000ff071b7208 */ /* 0x000fce0000800000 */
.L_x_12:
[----:B0-----:R-:W-:Y:S01]  /*1b70*/  UISETP.NE.AND UP0, UPT, UR4, URZ, UPT ;  /* 0x000000ff0400728c */ /* 0x001fe2000bf05270 */
[----:B------:R-:W-:-:S08]  /*1b80*/  CS2R R24, SRZ ;  /* 0x0000000000187805 */ /* 0x000fd0000001ff00 */
[----:B------:R-:W-:Y:S05]  /*1b90*/  BRA.U !UP0, `(.L_x_33) ;  /* 0x0000002108087547 */ /* 0x000fea000b800000 */
[----:B------:R0:W5:Y:S01]  /*1ba0*/  LDL.64 R14, [R1] ;  /* 0x00000000010e7983 */ /* 0x0001620000100a00 */
[----:B------:R-:W-:Y:S01]  /*1bb0*/  UISETP.GE.U32.AND UP0, UPT, UR4, 0x8, UPT ;  /* 0x000000080400788c */ /* 0x000fe2000bf06070 */
[----:B------:R-:W-:Y:S01]  /*1bc0*/  CS2R R24, SRZ ;  /* 0x0000000000187805 */ /* 0x000fe2000001ff00 */
[----:B------:R-:W-:-:S07]  /*1bd0*/  UMOV UR5, URZ ;  /* 0x000000ff00057c82 */ /* 0x000fce0008000000 */
[----:B0-----:R-:W-:Y:S05]  /*1be0*/  BRA.U !UP0, `(.L_x_34) ;  /* 0x0000001108247547 */ /* 0x001fea000b800000 */
[----:B------:R-:W-:Y:S01]  /*1bf0*/  ULOP3.LUT UR6, UR4, 0xfffffff8, URZ, 0xc0, !UPT ;  /* 0xfffffff804067892 */ /* 0x000fe2000f8ec0ff */
[----:B------:R-:W-:Y:S01]  /*1c00*/  CS2R R24, SRZ ;  /* 0x0000000000187805 */ /* 0x000fe2000001ff00 */
[----:B------:R-:W-:Y:S02]  /*1c10*/  UIADD3 UR7, UPT, UPT, UR12, 0x20, URZ ;  /* 0x000000200c077890 */ /* 0x000fe4000fffe0ff */
[----:B------:R-:W-:Y:S02]  /*1c20*/  ULOP3.LUT UR5, UR4, 0x7ffffff8, URZ, 0xc0, !UPT ;  /* 0x7ffffff804057892 */ /* 0x000fe4000f8ec0ff */
[----:B------:R-:W-:-:S12]  /*1c30*/  UIADD3 UR6, UPT, UPT, -UR6, URZ, URZ ;  /* 0x000000ff06067290 */ /* 0x000fd8000fffe1ff */
.L_x_51:
[----:B-1----:R-:W3:Y:S01]  /*1c40*/  LDL.128 R4, [UR7+-0x20] ;  /* 0xffffe007ff047983 */ /* 0x002ee20008100c00 */
[----:B------:R-:W-:Y:S01]  /*1c50*/  IMAD.MOV.U32 R8, RZ, RZ, 0x1 ;  /* 0x00000001ff087424 */ /* 0x000fe200078e00ff */
[----:B------:R-:W-:Y:S01]  /*1c60*/  UIADD3 UR6, UPT, UPT, UR6, 0x8, URZ ;  /* 0x0000000806067890 */ /* 0x000fe2000fffe0ff */
[----:B------:R-:W-:Y:S03]  /*1c70*/  BSSY.RECONVERGENT B1, `(.L_x_35) ;  /* 0x000001c000017945 */ /* 0x000fe60003800200 */
[----:B------:R-:W-:Y:S01]  /*1c80*/  UISETP.NE.AND UP0, UPT, UR6, URZ, UPT ;  /* 0x000000ff0600728c */ /* 0x000fe2000bf05270 */
[----:B---3-5:R-:W-:-:S06]  /*1c90*/  DSETP.GT.AND P0, PT, R4, R14, PT ;  /* 0x0000000e0400722a */ /* 0x028fcc0003f04000 */
[----:B------:R-:W-:Y:S02]  /*1ca0*/  FSEL R15, R5, R15, P0 ;  /* 0x0000000f050f7208 */ /* 0x000fe40000000000 */
[----:B------:R-:W-:Y:S02]  /*1cb0*/  FSEL R14, R4, R14, P0 ;  /* 0x0000000e040e7208 */ /* 0x000fe40000000000 */
[----:B------:R-:W0:Y:S04]  /*1cc0*/  MUFU.RCP64H R9, R15 ;  /* 0x0000000f00097308 */ /* 0x000e280000001800 */
[----:B0-----:R-:W-:-:S08]  /*1cd0*/  DFMA R10, -R14, R8, 1 ;  /* 0x3ff000000e0a742b */ /* 0x001fd00000000108 */
[----:B------:R-:W-:-:S08]  /*1ce0*/  DFMA R10, R10, R10, R10 ;  /* 0x0000000a0a0a722b */ /* 0x000fd0000000000a */
[----:B------:R-:W-:Y:S02]  /*1cf0*/  DFMA R10, R8, R10, R8 ;  /* 0x0000000a080a722b */ /* 0x000fe40000000008 */
[----:B------:R-:W-:-:S06]  /*1d00*/  DADD R8, -R4, R14 ;  /* 0x0000000004087229 */ /* 0x000fcc000000010e */
[----:B------:R-:W-:-:S04]  /*1d10*/  DFMA R12, -R14, R10, 1 ;  /* 0x3ff000000e0c742b */ /* 0x000fc8000000010a */
[----:B------:R-:W-:-:S04]  /*1d20*/  FSETP.GEU.AND P1, PT, |R9|, 6.5827683646048100446e-37, PT ;  /* 0x036000000900780b */ /* 0x000fc80003f2e200 */
        /* <DEDUP_REMOVED lines=10> */
[----:B------:R-:W-:Y:S02]  /*1dd0*/  IMAD.MOV.U32 R9, RZ, RZ, R14 ;  /* 0x000000ffff097224 */ /* 0x000fe400078e000e */
[----:B------:R-:W-:-:S07]  /*1de0*/  IMAD.MOV.U32 R11, RZ, RZ, R15 ;  /* 0x000000ffff0b7224 */ /* 0x000fce00078e000f */
[----:B--2---:R-:W-:Y:S05]  /*1df0*/  CALL.REL.NOINC `($__internal_0_$__cuda_sm20_div_rn_f64_full) ;  /* 0x0000003000707944 */ /* 0x004fea0003c00000 */
[----:B------:R-:W-:-:S04]  /*1e00*/  LOP3.LUT R5, R5, R4, RZ, 0x3c, !PT ;  /* 0x0000000405057212 */ /* 0x000fc800078e3cff */
[----:B------:R-:W-:-:S04]  /*1e10*/  LOP3.LUT R4, R5, R4, RZ, 0x3c, !PT ;  /* 0x0000000405047212 */ /* 0x000fc800078e3cff */
[----:B------:R-:W-:-:S07]  /*1e20*/  LOP3.LUT R5, R5, R4, RZ, 0x3c, !PT ;  /* 0x0000000405057212 */ /* 0x000fce00078e3cff */
.L_x_36:
[----:B------:R-:W-:Y:S05]  /*1e30*/  BSYNC.RECONVERGENT B1 ;  /* 0x0000000000017941 */ /* 0x000fea0003800200 */
.L_x_35:
[----:B------:R-:W-:Y:S01]  /*1e40*/  DSETP.GT.AND P0, PT, R6, R14, PT ;  /* 0x0000000e0600722a */ /* 0x000fe20003f04000 */
[----:B------:R-:W-:Y:S01]  /*1e50*/  IMAD.MOV.U32 R8, RZ, RZ, 0x1 ;  /* 0x00000001ff087424 */ /* 0x000fe200078e00ff */
[----:B------:R-:W-:Y:S04]  /*1e60*/  BSSY.RECONVERGENT B1, `(.L_x_37) ;  /* 0x000001c000017945 */ /* 0x000fe80003800200 */
[----:B------:R-:W-:Y:S02]  /*1e70*/  FSEL R15, R7, R15, P0 ;  /* 0x0000000f070f7208 */ /* 0x000fe40000000000 */
[----:B------:R-:W-:Y:S01]  /*1e80*/  FSEL R14, R6, R14, P0 ;  /* 0x0000000e060e7208 */ /* 0x000fe20000000000 */
[----:B------:R-:W-:Y:S01]  /*1e90*/  DSETP.GT.AND P0, PT, R4, R24, PT ;  /* 0x000000180400722a */ /* 0x000fe20003f04000 */
[----:B------:R-:W0:Y:S04]  /*1ea0*/  MUFU.RCP64H R9, R15 ;  /* 0x0000000f00097308 */ /* 0x000e280000001800 */
[----:B------:R-:W-:Y:S01]  /*1eb0*/  DADD R6, -R6, R14 ;  /* 0x0000000006067229 */ /* 0x000fe2000000010e */
[----:B------:R-:W-:-:S02]  /*1ec0*/  FSEL R16, R4, R24, P0 ;  /* 0x0000001804107208 */ /* 0x000fc40000000000 */
[----:B------:R-:W-:-:S07]  /*1ed0*/  FSEL R17, R5, R25, P0 ;  /* 0x0000001905117208 */ /* 0x000fce0000000000 */
[----:B------:R-:W-:Y:S01]  /*1ee0*/  FSETP.GEU.AND P2, PT, |R7|, 6.5827683646048100446e-37, PT ;  /* 0x036000000700780b */ /* 0x000fe20003f4e200 */
        /* <DEDUP_REMOVED lines=17> */
[----:B------:R-:W-:Y:S02]  /*2000*/  IMAD.MOV.U32 R8, RZ, RZ, R5 ;  /* 0x000000ffff087224 */ /* 0x000fe400078e0005 */
[----:B------:R-:W-:-:S07]  /*2010*/  IMAD.MOV.U32 R9, RZ, RZ, R4 ;  /* 0x000000ffff097224 */ /* 0x000fce00078e0004 */
.L_x_38:
[----:B------:R-:W-:Y:S05]  /*2020*/  BSYNC.RECONVERGENT B1 ;  /* 0x0000000000017941 */ /* 0x000fea0003800200 */
.L_x_37:
[----:B------:R-:W3:Y:S01]  /*2030*/  LDL.128 R4, [UR7+-0x10] ;  /* 0xfffff007ff047983 */ /* 0x000ee20008100c00 */
[----:B------:R-:W-:Y:S01]  /*2040*/  IMAD.MOV.U32 R10, RZ, RZ, 0x1 ;  /* 0x00000001ff0a7424 */ /* 0x000fe200078e00ff */
[----:B------:R-:W-:Y:S01]  /*2050*/  BSSY.RECONVERGENT B1, `(.L_x_39) ;  /* 0x000001e000017945 */ /* 0x000fe20003800200 */
[----:B---3--:R-:W-:-:S06]  /*2060*/  DSETP.GT.AND P0, PT, R4, R14, PT ;  /* 0x0000000e0400722a */ /* 0x008fcc0003f04000 */
[----:B------:R-:W-:Y:S02]  /*2070*/  FSEL R15, R5, R15, P0 ;  /* 0x0000000f050f7208 */ /* 0x000fe40000000000 */
[----:B------:R-:W-:Y:S01]  /*2080*/  FSEL R14, R4, R14, P0 ;  /* 0x0000000e040e7208 */ /* 0x000fe20000000000 */
[----:B------:R-:W-:Y:S01]  /*2090*/  DSETP.GT.AND P0, PT, R8, R16, PT ;  /* 0x000000100800722a */ /* 0x000fe20003f04000 */
[----:B------:R-:W0:Y:S05]  /*20a0*/  MUFU.RCP64H R11, R15 ;  /* 0x0000000f000b7308 */ /* 0x000e2a0000001800 */
[----:B------:R-:W-:Y:S02]  /*20b0*/  FSEL R16, R8, R16, P0 ;  /* 0x0000001008107208 */ /* 0x000fe40000000000 */
[----:B------:R-:W-:Y:S01]  /*20c0*/  FSEL R17, R9, R17, P0 ;  /* 0x0000001109117208 */ /* 0x000fe20000000000 */
        /* <DEDUP_REMOVED lines=22> */
.L_x_40:
[----:B------:R-:W-:Y:S05]  /*2230*/  BSYNC.RECONVERGENT B1 ;  /* 0x0000000000017941 */ /* 0x000fea0003800200 */
.L_x_39:
        /* <DEDUP_REMOVED lines=30> */
.L_x_42:
[----:B------:R-:W-:Y:S05]  /*2420*/  BSYNC.RECONVERGENT B1 ;  /* 0x0000000000017941 */ /* 0x000fea0003800200 */
.L_x_41:
[----:B------:R-:W3:Y:S01]  /*2430*/  LDL.128 R4, [UR7] ;  /* 0x00000007ff047983 */ /* 0x000ee20008100c00 */
        /* <DEDUP_REMOVED lines=31> */
.L_x_44:
[----:B------:R-:W-:Y:S05]  /*2630*/  BSYNC.RECONVERGENT B1 ;  /* 0x0000000000017941 */ /* 0x000fea0003800200 */
.L_x_43:
        /* <DEDUP_REMOVED lines=30> */
.L_x_46:
[----:B------:R-:W-:Y:S05]  /*2820*/  BSYNC.RECONVERGENT B1 ;  /* 0x0000000000017941 */ /* 0x000fea0003800200 */
.L_x_45:
[----:B------:R-:W3:Y:S01]  /*2830*/  LDL.128 R4, [UR7+0x10] ;  /* 0x00001007ff047983 */ /* 0x000ee20008100c00 */
        /* <DEDUP_REMOVED lines=31> */
.L_x_48:
[----:B------:R-:W-:Y:S05]  /*2a30*/  BSYNC.RECONVERGENT B1 ;  /* 0x0000000000017941 */ /* 0x000fea0003800200 */
.L_x_47:
[----:B------:R-:W-:Y:S01]  /*2a40*/  DSETP.GT.AND P0, PT, R6, R14, PT ;  /* 0x0000000e0600722a */ /* 0x000fe20003f04000 */
[----:B------:R-:W-:Y:S01]  /*2a50*/  IMAD.MOV.U32 R8, RZ, RZ, 0x1 ;  /* 0x00000001ff087424 */ /* 0x000fe200078e00ff */
[----:B------:R-:W-:Y:S04]  /*2a60*/  BSSY.RECONVERGENT B1, `(.L_x_49) ;  /* 0x000001c000017945 */ /* 0x000fe80003800200 */
[----:B------:R-:W-:Y:S02]  /*2a70*/  FSEL R11, R7, R15, P0 ;  /* 0x0000000f070b7208 */ /* 0x000fe40000000000 */
[----:B------:R-:W-:Y:S01]  /*2a80*/  FSEL R14, R6, R14, P0 ;  /* 0x0000000e060e7208 */ /* 0x000fe20000000000 */
[----:B------:R-:W-:Y:S01]  /*2a90*/  DSETP.GT.AND P0, PT, R4, R16, PT ;  /* 0x000000100400722a */ /* 0x000fe20003f04000 */
[----:B------:R-:W0:Y:S01]  /*2aa0*/  MUFU.RCP64H R9, R11 ;  /* 0x0000000b00097308 */ /* 0x000e220000001800 */
[----:B------:R-:W-:-:S06]  /*2ab0*/  IMAD.MOV.U32 R15, RZ, RZ, R11 ;  /* 0x000000ffff0f7224 */ /* 0x000fcc00078e000b */
        /* <DEDUP_REMOVED lines=9> */
[----:B------:R-:W-:Y:S01]  /*2b50*/  DFMA R8, R8, R18, R6 ;  /* 0x000000120808722b */ /* 0x000fe20000000006 */
[----:B------:R-:W-:-:S09]  /*2b60*/  FSEL R7, R5, R17, P0 ;  /* 0x0000001105077208 */ /* 0x000fd20000000000 */
[----:B------:R-:W-:-:S05]  /*2b70*/  FFMA R6, RZ, R11, R9 ;  /* 0x0000000bff067223 */ /* 0x000fca0000000009 */
[----:B------:R-:W-:Y:S02]  /*2b80*/  FSETP.GT.AND P1, PT, |R6|, 1.469367938527859385e-39, PT ;  /* 0x001000000600780b */ /* 0x000fe40003f24200 */
[----:B------:R-:W-:-:S11]  /*2b90*/  FSEL R6, R4, R16, P0 ;  /* 0x0000001004067208 */ /* 0x000fd60000000000 */
        /* <DEDUP_REMOVED lines=8> */
.L_x_50:
[----:B------:R-:W-:Y:S05]  /*2c20*/  BSYNC.RECONVERGENT B1 ;  /* 0x0000000000017941 */ /* 0x000fea0003800200 */
.L_x_49:
[----:B------:R-:W-:Y:S01]  /*2c30*/  DSETP.GT.AND P0, PT, R8, R6, PT ;  /* 0x000000060800722a */ /* 0x000fe20003f04000 */
[----:B------:R-:W-:-:S05]  /*2c40*/  UIADD3 UR7, UPT, UPT, UR7, 0x40, URZ ;  /* 0x0000004007077890 */ /* 0x000fca000fffe0ff */
[----:B------:R-:W-:Y:S02]  /*2c50*/  FSEL R24, R8, R6, P0 ;  /* 0x0000000608187208 */ /* 0x000fe40000000000 */
[----:B------:R-:W-:Y:S01]  /*2c60*/  FSEL R25, R9, R7, P0 ;  /* 0x0000000709197208 */ /* 0x000fe20000000000 */
[----:B------:R-:W-:Y:S06]  /*2c70*/  BRA.U UP0, `(.L_x_51) ;  /* 0xffffffed00f07547 */ /* 0x000fec000b83ffff */
.L_x_34:
[----:B------:R-:W-:-:S09]  /*2c80*/  ULOP3.LUT UP0, UR6, UR4, 0x7, URZ, 0xc0, !UPT ;  /* 0x0000000704067892 */ /* 0x000fd2000f80c0ff */
[----:B------:R-:W-:Y:S05]  /*2c90*/  BRA.U !UP0, `(.L_x_33) ;  /* 0x0000000d08c87547 */ /* 0x000fea000b800000 */
[----:B------:R-:W-:Y:S02]  /*2ca0*/  UISETP.GE.U32.AND UP0, UPT, UR6, 0x4, UPT ;  /* 0x000000040600788c */ /* 0x000fe4000bf06070 */
[----:B------:R-:W-:-:S07]  /*2cb0*/  ULOP3.LUT UR7, UR4, 0x3, URZ, 0xc0, !UPT ;  /* 0x0000000304077892 */ /* 0x000fce000f8ec0ff */
[----:B------:R-:W-:Y:S05]  /*2cc0*/  BRA.U !UP0, `(.L_x_52) ;  /* 0x0000000908107547 */ /* 0x000fea000b800000 */
[----:B------:R-:W-:-:S09]  /*2cd0*/  ULEA UR6, UR5, UR11, 0x3 ;  /* 0x0000000b05067291 */ /* 0x000fd2000f8e18ff */
[----:B-1----:R-:W3:Y:S01]  /*2ce0*/  LDL.64 R4, [UR6] ;  /* 0x00000006ff047983 */ /* 0x002ee20008100a00 */
[----:B------:R-:W-:Y:S01]  /*2cf0*/  IMAD.MOV.U32 R8, RZ, RZ, 0x1 ;  /* 0x00000001ff087424 */ /* 0x000fe200078e00ff */
[----:B------:R-:W-:Y:S01]  /*2d00*/  BSSY.RECONVERGENT B1, `(.L_x_53) ;  /* 0x000001b000017945 */ /* 0x000fe20003800200 */
[----:B---3-5:R-:W-:-:S06]  /*2d10*/  DSETP.GT.AND P0, PT, R4, R14, PT ;  /* 0x0000000e0400722a */ /* 0x028fcc0003f04000 */
[----:B------:R-:W-:Y:S02]  /*2d20*/  FSEL R7, R5, R15, P0 ;  /* 0x0000000f05077208 */ /* 0x000fe40000000000 */
[----:B------:R-:W-:Y:S02]  /*2d30*/  FSEL R6, R4, R14, P0 ;  /* 0x0000000e04067208 */ /* 0x000fe40000000000 */
[----:B------:R-:W0:Y:S04]  /*2d40*/  MUFU.RCP64H R9, R7 ;  /* 0x0000000700097308 */ /* 0x000e280000001800 */
[----:B------:R-:W-:-:S10]  /*2d50*/  DADD R12, -R4, R6 ;  /* 0x00000000040c7229 */ /* 0x000fd40000000106 */
        /* <DEDUP_REMOVED lines=21> */
.L_x_54:
[----:B------:R-:W-:Y:S05]  /*2eb0*/  BSYNC.RECONVERGENT B1 ;  /* 0x0000000000017941 */ /* 0x000fea0003800200 */
.L_x_53:
[----:B------:R-:W3:Y:S01]  /*2ec0*/  LDL.64 R10, [UR6+0x8] ;  /* 0x00000806ff0a7983 */ /* 0x000ee20008100a00 */
[----:B------:R-:W-:Y:S01]  /*2ed0*/  IMAD.MOV.U32 R8, RZ, RZ, 0x1 ;  /* 0x00000001ff087424 */ /* 0x000fe200078e00ff */
[----:B------:R-:W-:Y:S01]  /*2ee0*/  BSSY.RECONVERGENT B1, `(.L_x_55) ;  /* 0x000001d000017945 */ /* 0x000fe20003800200 */
[----:B---3--:R-:W-:-:S06]  /*2ef0*/  DSETP.GT.AND P0, PT, R10, R6, PT ;  /* 0x000000060a00722a */ /* 0x008fcc0003f04000 */
[----:B------:R-:W-:Y:S02]  /*2f00*/  FSEL R7, R11, R7, P0 ;  /* 0x000000070b077208 */ /* 0x000fe40000000000 */
[----:B------:R-:W-:Y:S01]  /*2f10*/  FSEL R6, R10, R6, P0 ;  /* 0x000000060a067208 */ /* 0x000fe20000000000 */
[----:B------:R-:W-:Y:S01]  /*2f20*/  DSETP.GT.AND P0, PT, R4, R24, PT ;  /* 0x000000180400722a */ /* 0x000fe20003f04000 */
[----:B------:R-:W0:Y:S04]  /*2f30*/  MUFU.RCP64H R9, R7 ;  /* 0x0000000700097308 */ /* 0x000e280000001800 */
[----:B------:R-:W-:Y:S01]  /*2f40*/  DADD R10, -R10, R6 ;  /* 0x000000000a0a7229 */ /* 0x000fe20000000106 */
[----:B------:R-:W-:Y:S02]  /*2f50*/  FSEL R16, R4, R24, P0 ;  /* 0x0000001804107208 */ /* 0x000fe40000000000 */
        /* <DEDUP_REMOVED lines=21> */
.L_x_56:
[----:B------:R-:W-:Y:S05]  /*30b0*/  BSYNC.RECONVERGENT B1 ;  /* 0x0000000000017941 */ /* 0x000fea0003800200 */
.L_x_55:
        /* <DEDUP_REMOVED lines=32> */
.L_x_58:
[----:B------:R-:W-:Y:S05]  /*32c0*/  BSYNC.RECONVERGENT B1 ;  /* 0x0000000000017941 */ /* 0x000fea0003800200 */
.L_x_57:
[----:B------:R-:W3:Y:S01]  /*32d0*/  LDL.64 R8, [UR6+0x18] ;  /* 0x00001806ff087983 */ /* 0x000ee20008100a00 */
[----:B------:R-:W-:Y:S01]  /*32e0*/  IMAD.MOV.U32 R12, RZ, RZ, 0x1 ;  /* 0x00000001ff0c7424 */ /* 0x000fe200078e00ff */
[----:B------:R-:W-:Y:S01]  /*32f0*/  BSSY.RECONVERGENT B1, `(.L_x_59) ;  /* 0x000001d000017945 */ /* 0x000fe20003800200 */
[----:B---3--:R-:W-:-:S06]  /*3300*/  DSETP.GT.AND P0, PT, R8, R14, PT ;  /* 0x0000000e0800722a */ /* 0x008fcc0003f04000 */
[----:B------:R-:W-:Y:S02]  /*3310*/  FSEL R11, R9, R15, P0 ;  /* 0x0000000f090b7208 */ /* 0x000fe40000000000 */
[----:B------:R-:W-:Y:S01]  /*3320*/  FSEL R14, R8, R14, P0 ;  /* 0x0000000e080e7208 */ /* 0x000fe20000000000 */
[----:B------:R-:W-:Y:S01]  /*3330*/  DSETP.GT.AND P0, PT, R4, R6, PT ;  /* 0x000000060400722a */ /* 0x000fe20003f04000 */
[----:B------:R-:W0:Y:S01]  /*3340*/  MUFU.RCP64H R13, R11 ;  /* 0x0000000b000d7308 */ /* 0x000e220000001800 */
[----:B------:R-:W-:-:S04]  /*3350*/  IMAD.MOV.U32 R15, RZ, RZ, R11 ;  /* 0x000000ffff0f7224 */ /* 0x000fc800078e000b */
        /* <DEDUP_REMOVED lines=22> */
.L_x_60:
[----:B------:R-:W-:Y:S05]  /*34c0*/  BSYNC.RECONVERGENT B1 ;  /* 0x0000000000017941 */ /* 0x000fea0003800200 */
.L_x_59:
[----:B------:R-:W-:Y:S01]  /*34d0*/  DSETP.GT.AND P0, PT, R8, R6, PT ;  /* 0x000000060800722a */ /* 0x000fe20003f04000 */
[----:B------:R-:W-:-:S05]  /*34e0*/  UIADD3 UR5, UPT, UPT, UR5, 0x4, URZ ;  /* 0x0000000405057890 */ /* 0x000fca000fffe0ff */
[----:B------:R-:W-:Y:S02]  /*34f0*/  FSEL R24, R8, R6, P0 ;  /* 0x0000000608187208 */ /* 0x000fe40000000000 */
[----:B------:R-:W-:-:S07]  /*3500*/  FSEL R25, R9, R7, P0 ;  /* 0x0000000709197208 */ /* 0x000fce0000000000 */
.L_x_52:
[----:B------:R-:W-:-:S09]  /*3510*/  UISETP.NE.AND UP0, UPT, UR7, URZ, UPT ;  /* 0x000000ff0700728c */ /* 0x000fd2000bf05270 */
[----:B------:R-:W-:Y:S05]  /*3520*/  BRA.U !UP0, `(.L_x_33) ;  /* 0x0000000508a47547 */ /* 0x000fea000b800000 */
[----:B------:R-:W-:-:S09]  /*3530*/  UISETP.NE.AND UP0, UPT, UR7, 0x1, UPT ;  /* 0x000000010700788c */ /* 0x000fd2000bf05270 */
        /* <DEDUP_REMOVED lines=31> */
.L_x_63:
[----:B------:R-:W-:Y:S05]  /*3730*/  BSYNC.RECONVERGENT B1 ;  /* 0x0000000000017941 */ /* 0x000fea0003800200 */
.L_x_62:
[----:B------:R-:W3:Y:S01]  /*3740*/  LDL.64 R8, [UR6+0x8] ;  /* 0x00000806ff087983 */ /* 0x000ee20008100a00 */
[----:B------:R-:W-:Y:S01]  /*3750*/  BSSY.RECONVERGENT B1, `(.L_x_64) ;  /* 0x000001e000017945 */ /* 0x000fe20003800200 */
[----:B---3--:R-:W-:-:S06]  /*3760*/  DSETP.GT.AND P0, PT, R8, R6, PT ;  /* 0x000000060800722a */ /* 0x008fcc0003f04000 */
[----:B------:R-:W-:Y:S02]  /*3770*/  FSEL R11, R9, R7, P0 ;  /* 0x00000007090b7208 */ /* 0x000fe40000000000 */
[----:B------:R-:W-:Y:S01]  /*3780*/  FSEL R14, R8, R6, P0 ;  /* 0x00000006080e7208 */ /* 0x000fe20000000000 */
[----:B------:R-:W-:Y:S01]  /*3790*/  IMAD.MOV.U32 R6, RZ, RZ, 0x1 ;  /* 0x00000001ff067424 */ /* 0x000fe200078e00ff */
[----:B------:R-:W0:Y:S01]  /*37a0*/  MUFU.RCP64H R7, R11 ;  /* 0x0000000b00077308 */ /* 0x000e220000001800 */
[----:B------:R-:W-:Y:S01]  /*37b0*/  IMAD.MOV.U32 R15, RZ, RZ, R11 ;  /* 0x000000ffff0f7224 */ /* 0x000fe200078e000b */
[----:B------:R-:W-:-:S05]  /*37c0*/  DSETP.GT.AND P0, PT, R4, R24, PT ;  /* 0x000000180400722a */ /* 0x000fca0003f04000 */
        /* <DEDUP_REMOVED lines=22> */
.L_x_65:
[----:B------:R-:W-:Y:S05]  /*3930*/  BSYNC.RECONVERGENT B1 ;  /* 0x0000000000017941 */ /* 0x000fea0003800200 */
.L_x_64:
[----:B------:R-:W-:Y:S01]  /*3940*/  DSETP.GT.AND P0, PT, R8, R6, PT ;  /* 0x000000060800722a */ /* 0x000fe20003f04000 */
[----:B------:R-:W-:-:S05]  /*3950*/  UIADD3 UR5, UPT, UPT, UR5, 0x2, URZ ;  /* 0x0000000205057890 */ /* 0x000fca000fffe0ff */
[----:B------:R-:W-:Y:S02]  /*3960*/  FSEL R24, R8, R6, P0 ;  /* 0x0000000608187208 */ /* 0x000fe40000000000 */
[----:B------:R-:W-:-:S07]  /*3970*/  FSEL R25, R9, R7, P0 ;  /* 0x0000000709197208 */ /* 0x000fce0000000000 */
.L_x_61:
[----:B------:R-:W-:-:S04]  /*3980*/  ULOP3.LUT UR4, UR4, 0x1, URZ, 0xc0, !UPT ;  /* 0x0000000104047892 */ /* 0x000fc8000f8ec0ff */
[----:B------:R-:W-:-:S09]  /*3990*/  UISETP.NE.U32.AND UP0, UPT, UR4, 0x1, UPT ;  /* 0x000000010400788c */ /* 0x000fd2000bf05070 */
[----:B------:R-:W-:Y:S05]  /*39a0*/  BRA.U UP0, `(.L_x_33) ;  /* 0x0000000100847547 */ /* 0x000fea000b800000 */
        /* <DEDUP_REMOVED lines=29> */
.L_x_67:
[----:B------:R-:W-:Y:S05]  /*3b80*/  BSYNC.RECONVERGENT B1 ;  /* 0x0000000000017941 */ /* 0x000fea0003800200 */
.L_x_66:
[----:B------:R-:W-:-:S06]  /*3b90*/  DSETP.GT.AND P0, PT, R4, R24, PT ;  /* 0x000000180400722a */ /* 0x000fcc0003f04000 */
[----:B------:R-:W-:Y:S02]  /*3ba0*/  FSEL R24, R4, R24, P0 ;  /* 0x0000001804187208 */ /* 0x000fe40000000000 */
[----:B------:R-:W-:-:S07]  /*3bb0*/  FSEL R25, R5, R25, P0 ;  /* 0x0000001905197208 */ /* 0x000fce0000000000 */
.L_x_33:
[----:B------:R-:W-:Y:S01]  /*3bc0*/  ISETP.GE.AND P0, PT, R0, 0x1, PT ;  /* 0x000000010000780c */ /* 0x000fe20003f06270 */
[----:B------:R-:W-:Y:S01]  /*3bd0*/  BSSY.RECONVERGENT B1, `(.L_x_68) ;  /* 0x000001b000017945 */ /* 0x000fe20003800200 */
[----:B------:R-:W-:-:S11]  /*3be0*/  CS2R R22, SRZ ;  /* 0x0000000000167805 */ /* 0x000fd6000001ff00 */
[----:B------:R-:W-:Y:S05]  /*3bf0*/  @!P0 BRA `(.L_x_69) ;  /* 0x0000000000608947 */ /* 0x000fea0003800000 */
[----:B------:R-:W0:Y:S01]  /*3c00*/  I2F.F64.U32 R10, R0 ;  /* 0x00000000000a7312 */ /* 0x000e220000201800 */
[----:B-1----:R-:W-:Y:S01]  /*3c10*/  IMAD.MOV.U32 R4, RZ, RZ, 0x1 ;  /* 0x00000001ff047424 */ /* 0x002fe200078e00ff */
[----:B--2---:R-:W-:Y:S01]  /*3c20*/  FSETP.GEU.AND P1, PT, |R33|, 6.5827683646048100446e-37, PT ;  /* 0x036000002100780b */ /* 0x004fe20003f2e200 */
        /* <DEDUP_REMOVED lines=17> */
[----:B-----5:R-:W-:Y:S05]  /*3d40*/  CALL.REL.NOINC `($__internal_0_$__cuda_sm20_div_rn_f64_full) ;  /* 0x00000010009c7944 */ /* 0x020fea0003c00000 */
[----:B------:R-:W-:Y:S02]  /*3d50*/  IMAD.MOV.U32 R22, RZ, RZ, R5 ;  /* 0x000000ffff167224 */ /* 0x000fe400078e0005 */
[----:B------:R-:W-:-:S07]  /*3d60*/  IMAD.MOV.U32 R23, RZ, RZ, R4 ;  /* 0x000000ffff177224 */ /* 0x000fce00078e0004 */
.L_x_70:
[----:B------:R-:W-:Y:S05]  /*3d70*/  BSYNC.RECONVERGENT B2 ;  /* 0x0000000000027941 */ /* 0x000fea0003800200 */
.L_x_69:
[----:B-1----:R-:W-:Y:S05]  /*3d80*/  BSYNC.RECONVERGENT B1 ;  /* 0x0000000000017941 */ /* 0x002fea0003800200 */
.L_x_68:
[----:B------:R-:W-:Y:S01]  /*3d90*/  ISETP.GE.AND P0, PT, R2, 0x1, PT ;  /* 0x000000010200780c */ /* 0x000fe20003f06270 */
[----:B------:R-:W-:Y:S01]  /*3da0*/  BSSY.RECONVERGENT B0, `(.L_x_71) ;  /* 0x0000059000007945 */ /* 0x000fe20003800200 */
[----:B--2---:R-:W-:-:S11]  /*3db0*/  CS2R R32, SRZ ;  /* 0x0000000000207805 */ /* 0x004fd6000001ff00 */
[----:B------:R-:W-:Y:S05]  /*3dc0*/  @!P0 BRA `(.L_x_72) ;  /* 0x0000000400588947 */ /* 0x000fea0003800000 */
[C---:B------:R-:W-:Y:S01]  /*3dd0*/  ISETP.GE.U32.AND P0, PT, R2.reuse, 0x10, PT ;  /* 0x000000100200780c */ /* 0x040fe20003f06070 */
[----:B------:R-:W-:Y:S01]  /*3de0*/  BSSY.RECONVERGENT B1, `(.L_x_73) ;  /* 0x0000026000017945 */ /* 0x000fe20003800200 */
[----:B------:R-:W-:Y:S01]  /*3df0*/  LOP3.LUT R21, R2, 0xf, RZ, 0xc0, !PT ;  /* 0x0000000f02157812 */ /* 0x000fe200078ec0ff */
[----:B------:R-:W-:Y:S01]  /*3e00*/  IMAD.MOV.U32 R20, RZ, RZ, RZ ;  /* 0x000000ffff147224 */ /* 0x000fe200078e00ff */
[----:B------:R-:W-:Y:S02]  /*3e10*/  CS2R R32, SRZ ;  /* 0x0000000000207805 */ /* 0x000fe4000001ff00 */
[----:B------:R-:W-:-:S07]  /*3e20*/  ISETP.NE.AND P1, PT, R21, RZ, PT ;  /* 0x000000ff1500720c */ /* 0x000fce0003f25270 */
[----:B------:R-:W-:Y:S06]  /*3e30*/  @!P0 BRA `(.L_x_74) ;  /* 0x0000000000808947 */ /* 0x000fec0003800000 */
[----:B------:R-:W-:Y:S01]  /*3e40*/  LOP3.LUT R20, R2, 0x7ffffff0, RZ, 0xc0, !PT ;  /* 0x7ffffff002147812 */ /* 0x000fe200078ec0ff */
[----:B------:R-:W-:Y:S01]  /*3e50*/  VIADD R29, R1, 0x4040 ;  /* 0x00004040011d7836 */ /* 0x000fe20000000000 */
[----:B------:R-:W-:-:S03]  /*3e60*/  CS2R R32, SRZ ;  /* 0x0000000000207805 */ /* 0x000fc6000001ff00 */
[----:B------:R-:W-:-:S07]  /*3e70*/  IMAD.MOV R34, RZ, RZ, -R20 ;  /* 0x000000ffff227224 */ /* 0x000fce00078e0a14 */
.L_x_75:
[----:B-----5:R-:W2:Y:S04]  /*3e80*/  LDL.128 R12, [R29+-0x40] ;  /* 0xffffc0001d0c7983 */ /* 0x020ea80000100c00 */
[----:B------:R-:W3:Y:S04]  /*3e90*/  LDL.128 R16, [R29+-0x30] ;  /* 0xffffd0001d107983 */ /* 0x000ee80000100c00 */
[----:B------:R-:W4:Y:S04]  /*3ea0*/  LDL.128 R4, [R29+-0x20] ;  /* 0xffffe0001d047983 */ /* 0x000f280000100c00 */
[----:B------:R-:W4:Y:S01]  /*3eb0*/  LDL.128 R8, [R29+-0x10] ;  /* 0xfffff0001d087983 */ /* 0x000f220000100c00 */
[----:B--2---:R-:W-:-:S08]  /*3ec0*/  DADD R32, R12, R32 ;  /* 0x000000000c207229 */ /* 0x004fd00000000020 */
[----:B------:R-:W-:Y:S01]  /*3ed0*/  DADD R32, R14, R32 ;  /* 0x000000000e207229 */ /* 0x000fe20000000020 */
[----:B------:R-:W2:Y:S07]  /*3ee0*/  LDL.128 R12, [R29] ;  /* 0x000000001d0c7983 */ /* 0x000eae0000100c00 */
[----:B---3--:R-:W-:-:S08]  /*3ef0*/  DADD R32, R32, R16 ;  /* 0x0000000020207229 */ /* 0x008fd00000000010 */
[----:B------:R-:W-:Y:S01]  /*3f00*/  DADD R32, R18, R32 ;  /* 0x0000000012207229 */ /* 0x000fe20000000020 */
[----:B------:R-:W3:Y:S07]  /*3f10*/  LDL.128 R16, [R29+0x10] ;  /* 0x000010001d107983 */ /* 0x000eee0000100c00 */
[----:B----4-:R-:W-:-:S08]  /*3f20*/  DADD R32, R32, R4 ;  /* 0x0000000020207229 */ /* 0x010fd00000000004 */
[----:B------:R-:W-:Y:S01]  /*3f30*/  DADD R32, R6, R32 ;  /* 0x0000000006207229 */ /* 0x000fe20000000020 */
[----:B------:R-:W4:Y:S07]  /*3f40*/  LDL.128 R4, [R29+0x20] ;  /* 0x000020001d047983 */ /* 0x000f2e0000100c00 */
[----:B------:R-:W-:-:S08]  /*3f50*/  DADD R32, R32, R8 ;  /* 0x0000000020207229 */ /* 0x000fd00000000008 */
[----:B------:R-:W-:Y:S01]  /*3f60*/  DADD R32, R10, R32 ;  /* 0x000000000a207229 */ /* 0x000fe20000000020 */
[----:B------:R0:W4:Y:S01]  /*3f70*/  LDL.128 R8, [R29+0x30] ;  /* 0x000030001d087983 */ /* 0x0001220000100c00 */
[----:B------:R-:W-:-:S05]  /*3f80*/  VIADD R34, R34, 0x10 ;  /* 0x0000001022227836 */ /* 0x000fca0000000000 */
[----:B------:R-:W-:Y:S01]  /*3f90*/  ISETP.NE.AND P0, PT, R34, RZ, PT ;  /* 0x000000ff2200720c */ /* 0x000fe20003f05270 */
[----:B0-----:R-:W-:Y:S01]  /*3fa0*/  VIADD R29, R29, 0x80 ;  /* 0x000000801d1d7836 */ /* 0x001fe20000000000 */
[----:B--2---:R-:W-:-:S08]  /*3fb0*/  DADD R12, R32, R12 ;  /* 0x00000000200c7229 */ /* 0x004fd0000000000c */
[----:B------:R-:W-:-:S08]  /*3fc0*/  DADD R12, R14, R12 ;  /* 0x000000000e0c7229 */ /* 0x000fd0000000000c */
[----:B---3--:R-:W-:-:S08]  /*3fd0*/  DADD R12, R12, R16 ;  /* 0x000000000c0c7229 */ /* 0x008fd00000000010 */
[----:B------:R-:W-:-:S08]  /*3fe0*/  DADD R12, R18, R12 ;  /* 0x00000000120c7229 */ /* 0x000fd0000000000c */
[----:B----4-:R-:W-:-:S08]  /*3ff0*/  DADD R4, R12, R4 ;  /* 0x000000000c047229 */ /* 0x010fd00000000004 */
[----:B------:R-:W-:-:S08]  /*4000*/  DADD R4, R6, R4 ;  /* 0x0000000006047229 */ /* 0x000fd00000000004 */
[----:B------:R-:W-:-:S08]  /*4010*/  DADD R4, R4, R8 ;  /* 0x0000000004047229 */ /* 0x000fd00000000008 */
[----:B------:R-:W-:Y:S01]  /*4020*/  DADD R32, R10, R4 ;  /* 0x000000000a207229 */ /* 0x000fe20000000004 */
[----:B------:R-:W-:Y:S10]  /*4030*/  @P0 BRA `(.L_x_75) ;  /* 0xfffffffc00900947 */ /* 0x000ff4000383ffff */
.L_x_74:
[----:B------:R-:W-:Y:S05]  /*4040*/  BSYNC.RECONVERGENT B1 ;  /* 0x0000000000017941 */ /* 0x000fea0003800200 */
.L_x_73:
[----:B------:R-:W-:Y:S05]  /*4050*/  @!P1 BRA `(.L_x_72) ;  /* 0x0000000000b49947 */ /* 0x000fea0003800000 */
[----:B------:R-:W-:Y:S01]  /*4060*/  ISETP.GE.U32.AND P0, PT, R21, 0x8, PT ;  /* 0x000000081500780c */ /* 0x000fe20003f06070 */
[----:B------:R-:W-:Y:S01]  /*4070*/  BSSY.RECONVERGENT B1, `(.L_x_76) ;  /* 0x0000012000017945 */ /* 0x000fe20003800200 */
[----:B------:R-:W-:-:S04]  /*4080*/  LOP3.LUT R29, R2, 0x7, RZ, 0xc0, !PT ;  /* 0x00000007021d7812 */ /* 0x000fc800078ec0ff */
[----:B------:R-:W-:-:S07]  /*4090*/  ISETP.NE.AND P1, PT, R29, RZ, PT ;  /* 0x000000ff1d00720c */ /* 0x000fce0003f25270 */
[----:B------:R-:W-:Y:S06]  /*40a0*/  @!P0 BRA `(.L_x_77) ;  /* 0x0000000000388947 */ /* 0x000fec0003800000 */
[----:B------:R-:W-:-:S05]  /*40b0*/  LEA R21, R20, UR13, 0x3 ;  /* 0x0000000d14157c11 */ /* 0x000fca000f8e18ff */
[----:B------:R-:W2:Y:S04]  /*40c0*/  LDL.128 R4, [R21] ;  /* 0x0000000015047983 */ /* 0x000ea80000100c00 */
[----:B------:R-:W3:Y:S04]  /*40d0*/  LDL.128 R8, [R21+0x10] ;  /* 0x0000100015087983 */ /* 0x000ee80000100c00 */
[----:B-----5:R-:W4:Y:S04]  /*40e0*/  LDL.128 R12, [R21+0x20] ;  /* 0x00002000150c7983 */ /* 0x020f280000100c00 */
[----:B------:R-:W4:Y:S01]  /*40f0*/  LDL.128 R16, [R21+0x30] ;  /* 0x0000300015107983 */ /* 0x000f220000100c00 */
[----:B------:R-:W-:Y:S01]  /*4100*/  VIADD R20, R20, 0x8 ;  /* 0x0000000814147836 */ /* 0x000fe20000000000 */
[----:B--2---:R-:W-:-:S08]  /*4110*/  DADD R4, R32, R4 ;  /* 0x0000000020047229 */ /* 0x004fd00000000004 */
[----:B------:R-:W-:-:S08]  /*4120*/  DADD R4, R4, R6 ;  /* 0x0000000004047229 */ /* 0x000fd00000000006 */
[----:B---3--:R-:W-:-:S08]  /*4130*/  DADD R4, R4, R8 ;  /* 0x0000000004047229 */ /* 0x008fd00000000008 */
[----:B------:R-:W-:-:S08]  /*4140*/  DADD R4, R4, R10 ;  /* 0x0000000004047229 */ /* 0x000fd0000000000a */
[----:B----4-:R-:W-:-:S08]  /*4150*/  DADD R4, R4, R12 ;  /* 0x0000000004047229 */ /* 0x010fd0000000000c */
[----:B------:R-:W-:-:S08]  /*4160*/  DADD R4, R4, R14 ;  /* 0x0000000004047229 */ /* 0x000fd0000000000e */
[----:B------:R-:W-:-:S08]  /*4170*/  DADD R4, R4, R16 ;  /* 0x0000000004047229 */ /* 0x000fd00000000010 */
[----:B------:R-:W-:-:S11]  /*4180*/  DADD R32, R4, R18 ;  /* 0x0000000004207229 */ /* 0x000fd60000000012 */
.L_x_77:
[----:B------:R-:W-:Y:S05]  /*4190*/  BSYNC.RECONVERGENT B1 ;  /* 0x0000000000017941 */ /* 0x000fea0003800200 */
.L_x_76:
        /* <DEDUP_REMOVED lines=8> */
[----:B------:R-:W3:Y:S01]  /*4220*/  LDL.128 R8, [R12+0x10] ;  /* 0x000010000c087983 */ /* 0x000ee20000100c00 */
[----:B------:R-:W-:Y:S01]  /*4230*/  VIADD R20, R20, 0x4 ;  /* 0x0000000414147836 */ /* 0x000fe20000000000 */
[----:B--2---:R-:W-:-:S08]  /*4240*/  DADD R4, R32, R4 ;  /* 0x0000000020047229 */ /* 0x004fd00000000004 */
[----:B------:R-:W-:-:S08]  /*4250*/  DADD R4, R4, R6 ;  /* 0x0000000004047229 */ /* 0x000fd00000000006 */
[----:B---3--:R-:W-:-:S08]  /*4260*/  DADD R4, R4, R8 ;  /* 0x0000000004047229 */ /* 0x008fd00000000008 */
[----:B------:R-:W-:-:S11]  /*4270*/  DADD R32, R4, R10 ;  /* 0x0000000004207229 */ /* 0x000fd6000000000a */
.L_x_79:
[----:B------:R-:W-:Y:S05]  /*4280*/  BSYNC.RECONVERGENT B1 ;  /* 0x0000000000017941 */ /* 0x000fea0003800200 */
.L_x_78:
[----:B------:R-:W-:Y:S05]  /*4290*/  @!P1 BRA `(.L_x_72) ;  /* 0x0000000000249947 */ /* 0x000fea0003800000 */
[----:B------:R-:W-:Y:S02]  /*42a0*/  IMAD.MOV.U32 R5, RZ, RZ, 0x8 ;  /* 0x00000008ff057424 */ /* 0x000fe400078e00ff */
[----:B------:R-:W-:Y:S02]  /*42b0*/  IMAD.MOV R2, RZ, RZ, -R2 ;  /* 0x000000ffff027224 */ /* 0x000fe400078e0a02 */
[----:B------:R-:W-:-:S07]  /*42c0*/  IMAD R20, R20, R5, UR13 ;  /* 0x0000000d14147e24 */ /* 0x000fce000f8e0205 */
.L_x_80:
[----:B------:R0:W2:Y:S01]  /*42d0*/  LDL.64 R4, [R20] ;  /* 0x0000000014047983 */ /* 0x0000a20000100a00 */
[----:B------:R-:W-:-:S05]  /*42e0*/  VIADD R2, R2, 0x1 ;  /* 0x0000000102027836 */ /* 0x000fca0000000000 */
[----:B------:R-:W-:Y:S01]  /*42f0*/  ISETP.NE.AND P0, PT, R2, RZ, PT ;  /* 0x000000ff0200720c */ /* 0x000fe20003f05270 */
[----:B0-----:R-:W-:Y:S01]  /*4300*/  VIADD R20, R20, 0x8 ;  /* 0x0000000814147836 */ /* 0x001fe20000000000 */
[----:B--2---:R-:W-:-:S11]  /*4310*/  DADD R32, R4, R32 ;  /* 0x0000000004207229 */ /* 0x004fd60000000020 */
[----:B------:R-:W-:Y:S05]  /*4320*/  @P0 BRA `(.L_x_80) ;  /* 0xfffffffc00e80947 */ /* 0x000fea000383ffff */
.L_x_72:
[----:B------:R-:W-:Y:S05]  /*4330*/  BSYNC.RECONVERGENT B0 ;  /* 0x0000000000007941 */ /* 0x000fea0003800200 */
.L_x_71:
[----:B------:R-:W-:Y:S01]  /*4340*/  ISETP.GE.AND P0, PT, R3, 0x1, PT ;  /* 0x000000010300780c */ /* 0x000fe20003f06270 */
[----:B------:R-:W-:Y:S01]  /*4350*/  BSSY.RECONVERGENT B0, `(.L_x_81) ;  /* 0x0000059000007945 */ /* 0x000fe20003800200 */
[----:B------:R-:W-:-:S11]  /*4360*/  CS2R R34, SRZ ;  /* 0x0000000000227805 */ /* 0x000fd6000001ff00 */
        /* <DEDUP_REMOVED lines=12> */
.L_x_85:
[----:B------:R-:W2:Y:S04]  /*4430*/  LDL.128 R4, [R21+-0x40] ;  /* 0xffffc00015047983 */ /* 0x000ea80000100c00 */
[----:B------:R-:W3:Y:S04]  /*4440*/  LDL.128 R16, [R21+-0x30] ;  /* 0xffffd00015107983 */ /* 0x000ee80000100c00 */
[----:B------:R-:W4:Y:S04]  /*4450*/  LDL.128 R8, [R21+-0x20] ;  /* 0xffffe00015087983 */ /* 0x000f280000100c00 */
[----:B-----5:R-:W4:Y:S01]  /*4460*/  LDL.128 R12, [R21+-0x10] ;  /* 0xfffff000150c7983 */ /* 0x020f220000100c00 */
[----:B--2---:R-:W-:-:S08]  /*4470*/  DADD R4, R4, R34 ;  /* 0x0000000004047229 */ /* 0x004fd00000000022 */
[----:B------:R-:W-:-:S08]  /*4480*/  DADD R4, R6, R4 ;  /* 0x0000000006047229 */ /* 0x000fd00000000004 */
[----:B---3--:R-:W-:Y:S02]  /*4490*/  DADD R16, R4, R16 ;  /* 0x0000000004107229 */ /* 0x008fe40000000010 */
[----:B------:R-:W2:Y:S06]  /*44a0*/  LDL.128 R4, [R21] ;  /* 0x0000000015047983 */ /* 0x000eac0000100c00 */
[----:B------:R-:W-:-:S08]  /*44b0*/  DADD R16, R18, R16 ;  /* 0x0000000012107229 */ /* 0x000fd00000000010 */
[----:B----4-:R-:W-:Y:S02]  /*44c0*/  DADD R8, R16, R8 ;  /* 0x0000000010087229 */ /* 0x010fe40000000008 */
[----:B------:R-:W3:Y:S06]  /*44d0*/  LDL.128 R16, [R21+0x10] ;  /* 0x0000100015107983 */ /* 0x000eec0000100c00 */
[----:B------:R-:W-:-:S08]  /*44e0*/  DADD R8, R10, R8 ;  /* 0x000000000a087229 */ /* 0x000fd00000000008 */
[----:B------:R-:W-:Y:S02]  /*44f0*/  DADD R12, R8, R12 ;  /* 0x00000000080c7229 */ /* 0x000fe4000000000c */
[----:B------:R-:W4:Y:S06]  /*4500*/  LDL.128 R8, [R21+0x20] ;  /* 0x0000200015087983 */ /* 0x000f2c0000100c00 */
[----:B------:R-:W-:Y:S02]  /*4510*/  DADD R34, R14, R12 ;  /* 0x000000000e227229 */ /* 0x000fe4000000000c */
        /* <DEDUP_REMOVED lines=13> */
.L_x_84:
[----:B------:R-:W-:Y:S05]  /*45f0*/  BSYNC.RECONVERGENT B1 ;  /* 0x0000000000017941 */ /* 0x000fea0003800200 */
.L_x_83:
        /* <DEDUP_REMOVED lines=20> */
.L_x_87:
[----:B------:R-:W-:Y:S05]  /*4740*/  BSYNC.RECONVERGENT B1 ;  /* 0x0000000000017941 */ /* 0x000fea0003800200 */
.L_x_86:
        /* <DEDUP_REMOVED lines=14> */
.L_x_89:
[----:B------:R-:W-:Y:S05]  /*4830*/  BSYNC.RECONVERGENT B1 ;  /* 0x0000000000017941 */ /* 0x000fea0003800200 */
.L_x_88:
[----:B------:R-:W-:Y:S05]  /*4840*/  @!P1 BRA `(.L_x_82) ;  /* 0x0000000000249947 */ /* 0x000fea0003800000 */
[----:B------:R-:W-:Y:S02]  /*4850*/  IMAD.MOV.U32 R5, RZ, RZ, 0x8 ;  /* 0x00000008ff057424 */ /* 0x000fe400078e00ff */
[----:B------:R-:W-:Y:S02]  /*4860*/  IMAD.MOV R4, RZ, RZ, -R3 ;  /* 0x000000ffff047224 */ /* 0x000fe400078e0a03 */
[----:B------:R-:W-:-:S07]  /*4870*/  IMAD R5, R2, R5, UR9 ;  /* 0x0000000902057e24 */ /* 0x000fce000f8e0205 */
.L_x_90:
[----:B------:R0:W2:Y:S01]  /*4880*/  LDL.64 R2, [R5] ;  /* 0x0000000005027983 */ /* 0x0000a20000100a00 */
[----:B------:R-:W-:-:S05]  /*4890*/  VIADD R4, R4, 0x1 ;  /* 0x0000000104047836 */ /* 0x000fca0000000000 */
[----:B------:R-:W-:Y:S01]  /*48a0*/  ISETP.NE.AND P0, PT, R4, RZ, PT ;  /* 0x000000ff0400720c */ /* 0x000fe20003f05270 */
[----:B0-----:R-:W-:Y:S01]  /*48b0*/  VIADD R5, R5, 0x8 ;  /* 0x0000000805057836 */ /* 0x001fe20000000000 */
[----:B--2---:R-:W-:-:S11]  /*48c0*/  DADD R34, R2, R34 ;  /* 0x0000000002227229 */ /* 0x004fd60000000022 */
[----:B------:R-:W-:Y:S05]  /*48d0*/  @P0 BRA `(.L_x_90) ;  /* 0xfffffffc00e80947 */ /* 0x000fea000383ffff */
.L_x_82:
[----:B------:R-:W-:Y:S05]  /*48e0*/  BSYNC.RECONVERGENT B0 ;  /* 0x0000000000007941 */ /* 0x000fea0003800200 */
.L_x_81:
[----:B------:R-:W-:Y:S01]  /*48f0*/  DSETP.GT.AND P0, PT, R34, RZ, PT ;  /* 0x000000ff2200722a */ /* 0x000fe20003f04000 */
[----:B------:R-:W-:-:S13]  /*4900*/  BSSY.RECONVERGENT B1, `(.L_x_91) ;  /* 0x000001e000017945 */ /* 0x000fda0003800200 */
[----:B------:R-:W-:Y:S05]  /*4910*/  @!P0 BRA `(.L_x_92) ;  /* 0x0000000000648947 */ /* 0x000fea0003800000 */
[----:B------:R-:W0:Y:S01]  /*4920*/  MUFU.RCP64H R3, R35 ;  /* 0x0000002300037308 */ /* 0x000e220000001800 */
[----:B------:R-:W-:Y:S01]  /*4930*/  IMAD.MOV.U32 R2, RZ, RZ, 0x1 ;  /* 0x00000001ff027424 */ /* 0x000fe200078e00ff */
[----:B------:R-:W-:Y:S01]  /*4940*/  FSETP.GEU.AND P1, PT, |R33|, 6.5827683646048100446e-37, PT ;  /* 0x036000002100780b */ /* 0x000fe20003f2e200 */
[----:B------:R-:W-:Y:S04]  /*4950*/  BSSY.RECONVERGENT B2, `(.L_x_93) ;  /* 0x0000014000027945 */ /* 0x000fe80003800200 */
        /* <DEDUP_REMOVED lines=16> */
[----:B-----5:R-:W-:Y:S05]  /*4a60*/  CALL.REL.NOINC `($__internal_0_$__cuda_sm20_div_rn_f64_full) ;  /* 0x0000000400547944 */ /* 0x020fea0003c00000 */
[----:B------:R-:W-:Y:S02]  /*4a70*/  IMAD.MOV.U32 R6, RZ, RZ, R5 ;  /* 0x000000ffff067224 */ /* 0x000fe400078e0005 */
[----:B------:R-:W-:-:S07]  /*4a80*/  IMAD.MOV.U32 R7, RZ, RZ, R4 ;  /* 0x000000ffff077224 */ /* 0x000fce00078e0004 */
.L_x_94:
[----:B------:R-:W-:Y:S05]  /*4a90*/  BSYNC.RECONVERGENT B2 ;  /* 0x0000000000027941 */ /* 0x000fea0003800200 */
.L_x_93:
[----:B------:R-:W-:Y:S05]  /*4aa0*/  BRA `(.L_x_95) ;  /* 0x00000000000c7947 */ /* 0x000fea0003800000 */
.L_x_92:
[----:B------:R-:W-:Y:S01]  /*4ab0*/  DSETP.GT.AND P0, PT, R32, RZ, PT ;  /* 0x000000ff2000722a */ /* 0x000fe20003f04000 */
[----:B------:R-:W-:-:S05]  /*4ac0*/  IMAD.MOV.U32 R6, RZ, RZ, RZ ;  /* 0x000000ffff067224 */ /* 0x000fca00078e00ff */
[----:B------:R-:W-:-:S08]  /*4ad0*/  FSEL R7, RZ, 4.4765625, !P0 ;  /* 0x408f4000ff077808 */ /* 0x000fd00004000000 */
.L_x_95:
[----:B------:R-:W-:Y:S05]  /*4ae0*/  BSYNC.RECONVERGENT B1 ;  /* 0x0000000000017941 */ /* 0x000fea0003800200 */
.L_x_91:
[----:B------:R-:W0:Y:S01]  /*4af0*/  MUFU.RCP64H R3, 10000 ;  /* 0x40c3880000037908 */ /* 0x000e220000001800 */
[----:B------:R-:W-:Y:S01]  /*4b00*/  IMAD.MOV.U32 R8, RZ, RZ, 0x0 ;  /* 0x00000000ff087424 */ /* 0x000fe200078e00ff */
[----:B------:R-:W-:Y:S01]  /*4b10*/  FSETP.GEU.AND P1, PT, |R31|, 6.5827683646048100446e-37, PT ;  /* 0x036000001f00780b */ /* 0x000fe20003f2e200 */
[----:B------:R-:W-:Y:S01]  /*4b20*/  IMAD.MOV.U32 R9, RZ, RZ, 0x40c38800 ;  /* 0x40c38800ff097424 */ /* 0x000fe200078e00ff */
[----:B------:R-:W-:Y:S01]  /*4b30*/  BSSY.RECONVERGENT B1, `(.L_x_96) ;  /* 0x0000015000017945 */ /* 0x000fe20003800200 */
[----:B------:R-:W-:-:S06]  /*4b40*/  IMAD.MOV.U32 R2, RZ, RZ, 0x1 ;  /* 0x00000001ff027424 */ /* 0x000fcc00078e00ff */
[----:B0-----:R-:W-:-:S08]  /*4b50*/  DFMA R4, R2, -R8, 1 ;  /* 0x3ff000000204742b */ /* 0x001fd00000000808 */
[----:B------:R-:W-:-:S08]  /*4b60*/  DFMA R4, R4, R4, R4 ;  /* 0x000000040404722b */ /* 0x000fd00000000004 */
[----:B------:R-:W-:-:S08]  /*4b70*/  DFMA R4, R2, R4, R2 ;  /* 0x000000040204722b */ /* 0x000fd00000000002 */
[----:B------:R-:W-:-:S08]  /*4b80*/  DFMA R2, R4, -R8, 1 ;  /* 0x3ff000000402742b */ /* 0x000fd00000000808 */
[----:B------:R-:W-:-:S08]  /*4b90*/  DFMA R2, R4, R2, R4 ;  /* 0x000000020402722b */ /* 0x000fd00000000004 */
[----:B------:R-:W-:-:S08]  /*4ba0*/  DMUL R4, R2, R30 ;  /* 0x0000001e02047228 */ /* 0x000fd00000000000 */
[----:B------:R-:W-:-:S08]  /*4bb0*/  DFMA R8, R4, -10000, R30 ;  /* 0xc0c388000408782b */ /* 0x000fd0000000001e */
[----:B------:R-:W-:-:S10]  /*4bc0*/  DFMA R2, R2, R8, R4 ;  /* 0x000000080202722b */ /* 0x000fd40000000004 */
[----:B------:R-:W-:-:S05]  /*4bd0*/  FFMA R4, RZ, 6.1103515625, R3 ;  /* 0x40c38800ff047823 */ /* 0x000fca0000000003 */
[----:B------:R-:W-:-:S13]  /*4be0*/  FSETP.GT.AND P0, PT, |R4|, 1.469367938527859385e-39, PT ;  /* 0x001000000400780b */ /* 0x000fda0003f04200 */
[----:B------:R-:W-:Y:S05]  /*4bf0*/  @P0 BRA P1, `(.L_x_97) ;  /* 0x0000000000200947 */ /* 0x000fea0000800000 */
[----:B------:R-:W-:Y:S01]  /*4c00*/  IMAD.MOV.U32 R4, RZ, RZ, R30 ;  /* 0x000000ffff047224 */ /* 0x000fe200078e001e */
[----:B------:R-:W-:Y:S01]  /*4c10*/  MOV R8, 0x4c60 ;  /* 0x00004c6000087802 */ /* 0x000fe20000000f00 */
[----:B------:R-:W-:Y:S02]  /*4c20*/  IMAD.MOV.U32 R5, RZ, RZ, R31 ;  /* 0x000000ffff057224 */ /* 0x000fe400078e001f */
[----:B------:R-:W-:Y:S02]  /*4c30*/  IMAD.MOV.U32 R9, RZ, RZ, RZ ;  /* 0x000000ffff097224 */ /* 0x000fe400078e00ff */
[----:B------:R-:W-:-:S07]  /*4c40*/  IMAD.MOV.U32 R11, RZ, RZ, 0x40c38800 ;  /* 0x40c38800ff0b7424 */ /* 0x000fce00078e00ff */
[----:B-----5:R-:W-:Y:S05]  /*4c50*/  CALL.REL.NOINC `($__internal_0_$__cuda_sm20_div_rn_f64_full) ;  /* 0x0000000000d87944 */ /* 0x020fea0003c00000 */
[----:B------:R-:W-:Y:S02]  /*4c60*/  IMAD.MOV.U32 R2, RZ, RZ, R5 ;  /* 0x000000ffff027224 */ /* 0x000fe400078e0005 */
[----:B------:R-:W-:-:S07]  /*4c70*/  IMAD.MOV.U32 R3, RZ, RZ, R4 ;  /* 0x000000ffff037224 */ /* 0x000fce00078e0004 */
.L_x_97:
[----:B------:R-:W-:Y:S05]  /*4c80*/  BSYNC.RECONVERGENT B1 ;  /* 0x0000000000017941 */ /* 0x000fea0003800200 */
.L_x_96:
        /* <DEDUP_REMOVED lines=22> */
[----:B------:R-:W-:-:S04]  /*4df0*/  LOP3.LUT R5, R5, R4, RZ, 0x3c, !PT ;  /* 0x0000000405057212 */ /* 0x000fc800078e3cff */
[----:B------:R-:W-:-:S04]  /*4e00*/  LOP3.LUT R4, R5, R4, RZ, 0x3c, !PT ;  /* 0x0000000405047212 */ /* 0x000fc800078e3cff */
[----:B------:R-:W-:-:S07]  /*4e10*/  LOP3.LUT R5, R5, R4, RZ, 0x3c, !PT ;  /* 0x0000000405057212 */ /* 0x000fce00078e3cff */
.L_x_99:
[----:B------:R-:W-:Y:S05]  /*4e20*/  BSYNC.RECONVERGENT B1 ;  /* 0x0000000000017941 */ /* 0x000fea0003800200 */
.L_x_98:
[----:B------:R-:W-:Y:S01]  /*4e30*/  UMOV UR4, 0x9999999a ;  /* 0x9999999a00047882 */ /* 0x000fe20000000000 */
[----:B------:R-:W-:Y:S01]  /*4e40*/  UMOV UR5, 0x3fd99999 ;  /* 0x3fd9999900057882 */ /* 0x000fe20000000000 */
[----:B------:R-:W0:Y:S01]  /*4e50*/  LDC.64 R10, c[0x0][0x398] ;  /* 0x0000e600ff0a7b82 */ /* 0x000e220000000a00 */
[----:B------:R-:W-:Y:S01]  /*4e60*/  DMUL R8, R26, UR4 ;  /* 0x000000041a087c28 */ /* 0x000fe20008000000 */
[----:B------:R-:W-:Y:S01]  /*4e70*/  UMOV UR4, 0x33333333 ;  /* 0x3333333300047882 */ /* 0x000fe20000000000 */
[----:B------:R-:W-:Y:S01]  /*4e80*/  UMOV UR5, 0x3fd33333 ;  /* 0x3fd3333300057882 */ /* 0x000fe20000000000 */
[----:B------:R-:W-:Y:S02]  /*4e90*/  FSEL R4, R4, RZ, P1 ;  /* 0x000000ff04047208 */ /* 0x000fe40000800000 */
[----:B------:R-:W-:-:S03]  /*4ea0*/  FSEL R5, R5, RZ, P1 ;  /* 0x000000ff05057208 */ /* 0x000fc60000800000 */
[----:B------:R-:W-:Y:S01]  /*4eb0*/  DFMA R8, R2, UR4, R8 ;  /* 0x0000000402087c2b */ /* 0x000fe20008000008 */
[----:B------:R-:W-:Y:S01]  /*4ec0*/  UMOV UR4, 0x9999999a ;  /* 0x9999999a00047882 */ /* 0x000fe20000000000 */
[----:B------:R-:W-:-:S06]  /*4ed0*/  UMOV UR5, 0x3fc99999 ;  /* 0x3fc9999900057882 */ /* 0x000fcc0000000000 */
[----:B------:R-:W-:Y:S01]  /*4ee0*/  DFMA R8, R22, UR4, R8 ;  /* 0x0000000416087c2b */ /* 0x000fe20008000008 */
[----:B------:R-:W-:Y:S01]  /*4ef0*/  UMOV UR5, 0x3fb99999 ;  /* 0x3fb9999900057882 */ /* 0x000fe20000000000 */
[----:B0-----:R-:W-:-:S06]  /*4f00*/  IMAD.WIDE R28, R28, 0x40, R10 ;  /* 0x000000401c1c7825 */ /* 0x001fcc00078e020a */
[----:B------:R-:W-:Y:S01]  /*4f10*/  DFMA R8, R6, UR4, R8 ;  /* 0x0000000406087c2b */ /* 0x000fe20008000008 */
[----:B------:R-:W-:Y:S07]  /*4f20*/  STG.E.64 desc[UR14][R28.64], R2 ;  /* 0x000000021c007986 */ /* 0x000fee000c101b0e */
[----:B------:R-:W-:Y:S01]  /*4f30*/  DFMA R8, R24, -0.5, R8 ;  /* 0xbfe000001808782b */ /* 0x000fe20000000008 */
[----:B------:R-:W-:Y:S04]  /*4f40*/  STG.E.64 desc[UR14][R28.64+0x8], R26 ;  /* 0x0000081a1c007986 */ /* 0x000fe8000c101b0e */
[----:B------:R-:W-:Y:S04]  /*4f50*/  STG.E.64 desc[UR14][R28.64+0x10], R24 ;  /* 0x000010181c007986 */ /* 0x000fe8000c101b0e */
[----:B------:R-:W-:Y:S04]  /*4f60*/  STG.E.64 desc[UR14][R28.64+0x18], R22 ;  /* 0x000018161c007986 */ /* 0x000fe8000c101b0e */
[----:B------:R-:W-:Y:S04]  /*4f70*/  STG.E.64 desc[UR14][R28.64+0x28], R6 ;  /* 0x000028061c007986 */ /* 0x000fe8000c101b0e */
[----:B------:R-:W-:Y:S04]  /*4f80*/  STG.E.64 desc[UR14][R28.64+0x30], R4 ;  /* 0x000030041c007986 */ /* 0x000fe8000c101b0e */
[----:B------:R-:W-:Y:S04]  /*4f90*/  STG.E desc[UR14][R28.64+0x20], R0 ;  /* 0x000020001c007986 */ /* 0x000fe8000c10190e */
[----:B------:R-:W-:Y:S01]  /*4fa0*/  STG.E.64 desc[UR14][R28.64+0x38], R8 ;  /* 0x000038081c007986 */ /* 0x000fe2000c101b0e */
[----:B------:R-:W-:Y:S05]  /*4fb0*/  EXIT ;  /* 0x000000000000794d */ /* 0x000fea0003800000 */
        .weak           $__internal_0_$__cuda_sm20_div_rn_f64_full
        .type           $__internal_0_$__cuda_sm20_div_rn_f64_full,@function
        .size           $__internal_0_$__cuda_sm20_div_rn_f64_full,($__internal_1_$__cuda_sm20_dsqrt_rn_f64_mediumpath_v1 - $__internal_0_$__cuda_sm20_div_rn_f64_full)
$__internal_0_$__cuda_sm20_div_rn_f64_full:
[----:B------:R-:W-:Y:S01]  /*4fc0*/  IMAD.MOV.U32 R21, RZ, RZ, R5 ;  /* 0x000000ffff157224 */ /* 0x000fe200078e0005 */
[C---:B------:R-:W-:Y:S01]  /*4fd0*/  FSETP.GEU.AND P0, PT, |R11|.reuse, 1.469367938527859385e-39, PT ;  /* 0x001000000b00780b */ /* 0x040fe20003f0e200 */
[----:B------:R-:W-:Y:S01]  /*4fe0*/  IMAD.MOV.U32 R20, RZ, RZ, R4 ;  /* 0x000000ffff147224 */ /* 0x000fe200078e0004 */
[----:B------:R-:W-:Y:S01]  /*4ff0*/  LOP3.LUT R4, R11, 0x800fffff, RZ, 0xc0, !PT ;  /* 0x800fffff0b047812 */ /* 0x000fe200078ec0ff */
[--C-:B------:R-:W-:Y:S01]  /*5000*/  IMAD.MOV.U32 R10, RZ, RZ, R9.reuse ;  /* 0x000000ffff0a7224 */ /* 0x100fe200078e0009 */
[C---:B------:R-:W-:Y:S01]  /*5010*/  FSETP.GEU.AND P3, PT, |R21|.reuse, 1.469367938527859385e-39, PT ;  /* 0x001000001500780b */ /* 0x040fe20003f6e200 */
[----:B------:R-:W-:Y:S01]  /*5020*/  IMAD.MOV.U32 R18, RZ, RZ, R9 ;  /* 0x000000ffff127224 */ /* 0x000fe200078e0009 */
[----:B------:R-:W-:Y:S01]  /*5030*/  LOP3.LUT R19, R4, 0x3ff00000, RZ, 0xfc, !PT ;  /* 0x3ff0000004137812 */ /* 0x000fe200078efcff */
[----:B------:R-:W-:Y:S01]  /*5040*/  IMAD.MOV.U32 R36, RZ, RZ, R20 ;  /* 0x000000ffff247224 */ /* 0x000fe200078e0014 */
[----:B------:R-:W-:Y:S01]  /*5050*/  LOP3.LUT R5, R21, 0x7ff00000, RZ, 0xc0, !PT ;  /* 0x7ff0000015057812 */ /* 0x000fe200078ec0ff */
[----:B------:R-:W-:Y:S01]  /*5060*/  IMAD.MOV.U32 R34, RZ, RZ, 0x1 ;  /* 0x00000001ff227424 */ /* 0x000fe200078e00ff */
[----:B------:R-:W-:Y:S01]  /*5070*/  LOP3.LUT R9, R11, 0x7ff00000, RZ, 0xc0, !PT ;  /* 0x7ff000000b097812 */ /* 0x000fe200078ec0ff */
[----:B------:R-:W-:Y:S02]  /*5080*/  BSSY.RECONVERGENT B0, `(.L_x_100) ;  /* 0x0000053000007945 */ /* 0x000fe40003800200 */
[----:B------:R-:W-:Y:S01]  /*5090*/  @!P0 DMUL R18, R10, 8.98846567431157953865e+307 ;  /* 0x7fe000000a128828 */ /* 0x000fe20000000000 */
[----:B------:R-:W-:-:S03]  /*50a0*/  ISETP.GE.U32.AND P2, PT, R5, R9, PT ;  /* 0x000000090500720c */ /* 0x000fc60003f46070 */
[----:B------:R-:W-:Y:S02]  /*50b0*/  @!P3 LOP3.LUT R4, R11, 0x7ff00000, RZ, 0xc0, !PT ;  /* 0x7ff000000b04b812 */ /* 0x000fe400078ec0ff */
[----:B------:R-:W0:Y:S02]  /*50c0*/  MUFU.RCP64H R35, R19 ;  /* 0x0000001300237308 */ /* 0x000e240000001800 */
[----:B------:R-:W-:Y:S01]  /*50d0*/  @!P3 ISETP.GE.U32.AND P4, PT, R5, R4, PT ;  /* 0x000000040500b20c */ /* 0x000fe20003f86070 */
[----:B------:R-:W-:Y:S01]  /*50e0*/  IMAD.MOV.U32 R4, RZ, RZ, 0x1ca00000 ;  /* 0x1ca00000ff047424 */ /* 0x000fe200078e00ff */
[----:B------:R-:W-:-:S04]  /*50f0*/  @!P0 LOP3.LUT R9, R19, 0x7ff00000, RZ, 0xc0, !PT ;  /* 0x7ff0000013098812 */ /* 0x000fc800078ec0ff */
[C---:B------:R-:W-:Y:S02]  /*5100*/  @!P3 SEL R12, R4.reuse, 0x63400000, !P4 ;  /* 0x63400000040cb807 */ /* 0x040fe40006000000 */
[----:B------:R-:W-:Y:S02]  /*5110*/  SEL R13, R4, 0x63400000, !P2 ;  /* 0x63400000040d7807 */ /* 0x000fe40005000000 */
[--C-:B------:R-:W-:Y:S02]  /*5120*/  @!P3 LOP3.LUT R12, R12, 0x80000000, R21.reuse, 0xf8, !PT ;  /* 0x800000000c0cb812 */ /* 0x100fe400078ef815 */
[----:B------:R-:W-:Y:S02]  /*5130*/  LOP3.LUT R37, R13, 0x800fffff, R21, 0xf8, !PT ;  /* 0x800fffff0d257812 */ /* 0x000fe400078ef815 */
[----:B------:R-:W-:Y:S01]  /*5140*/  @!P3 LOP3.LUT R13, R12, 0x100000, RZ, 0xfc, !PT ;  /* 0x001000000c0db812 */ /* 0x000fe200078efcff */
[----:B------:R-:W-:-:S06]  /*5150*/  @!P3 IMAD.MOV.U32 R12, RZ, RZ, RZ ;  /* 0x000000ffff0cb224 */ /* 0x000fcc00078e00ff */
[----:B------:R-:W-:Y:S02]  /*5160*/  @!P3 DFMA R36, R36, 2, -R12 ;  /* 0x400000002424b82b */ /* 0x000fe4000000080c */
[----:B0-----:R-:W-:-:S08]  /*5170*/  DFMA R12, R34, -R18, 1 ;  /* 0x3ff00000220c742b */ /* 0x001fd00000000812 */
[----:B------:R-:W-:-:S08]  /*5180*/  DFMA R12, R12, R12, R12 ;  /* 0x0000000c0c0c722b */ /* 0x000fd0000000000c */
[----:B------:R-:W-:-:S08]  /*5190*/  DFMA R34, R34, R12, R34 ;  /* 0x0000000c2222722b */ /* 0x000fd00000000022 */
[----:B------:R-:W-:-:S08]  /*51a0*/  DFMA R38, R34, -R18, 1 ;  /* 0x3ff000002226742b */ /* 0x000fd00000000812 */
[----:B------:R-:W-:-:S08]  /*51b0*/  DFMA R38, R34, R38, R34 ;  /* 0x000000262226722b */ /* 0x000fd00000000022 */
[----:B------:R-:W-:-:S08]  /*51c0*/  DMUL R12, R38, R36 ;  /* 0x00000024260c7228 */ /* 0x000fd00000000000 */
[----:B------:R-:W-:-:S08]  /*51d0*/  DFMA R34, R12, -R18, R36 ;  /* 0x800000120c22722b */ /* 0x000fd00000000024 */
[----:B------:R-:W-:Y:S01]  /*51e0*/  DFMA R34, R38, R34, R12 ;  /* 0x000000222622722b */ /* 0x000fe2000000000c */
[----:B------:R-:W-:Y:S01]  /*51f0*/  IMAD.MOV.U32 R12, RZ, RZ, R5 ;  /* 0x000000ffff0c7224 */ /* 0x000fe200078e0005 */
[----:B------:R-:W-:-:S05]  /*5200*/  @!P3 LOP3.LUT R12, R37, 0x7ff00000, RZ, 0xc0, !PT ;  /* 0x7ff00000250cb812 */ /* 0x000fca00078ec0ff */
[----:B------:R-:W-:-:S05]  /*5210*/  VIADD R13, R12, 0xffffffff ;  /* 0xffffffff0c0d7836 */ /* 0x000fca0000000000 */
[----:B------:R-:W-:Y:S01]  /*5220*/  ISETP.GT.U32.AND P0, PT, R13, 0x7feffffe, PT ;  /* 0x7feffffe0d00780c */ /* 0x000fe20003f04070 */
[----:B------:R-:W-:-:S05]  /*5230*/  VIADD R13, R9, 0xffffffff ;  /* 0xffffffff090d7836 */ /* 0x000fca0000000000 */
[----:B------:R-:W-:-:S13]  /*5240*/  ISETP.GT.U32.OR P0, PT, R13, 0x7feffffe, P0 ;  /* 0x7feffffe0d00780c */ /* 0x000fda0000704470 */
[----:B------:R-:W-:Y:S05]  /*5250*/  @P0 BRA `(.L_x_101) ;  /* 0x0000000000740947 */ /* 0x000fea0003800000 */
[----:B------:R-:W-:-:S04]  /*5260*/  LOP3.LUT R9, R11, 0x7ff00000, RZ, 0xc0, !PT ;  /* 0x7ff000000b097812 */ /* 0x000fc800078ec0ff */
[CC--:B------:R-:W-:Y:S02]  /*5270*/  VIADDMNMX R12, R5.reuse, -R9.reuse, 0xb9600000, !PT ;  /* 0xb9600000050c7446 */ /* 0x0c0fe40007800909 */
[----:B------:R-:W-:Y:S02]  /*5280*/  ISETP.GE.U32.AND P0, PT, R5, R9, PT ;  /* 0x000000090500720c */ /* 0x000fe40003f06070 */
[----:B------:R-:W-:Y:S02]  /*5290*/  VIMNMX R12, PT, PT, R12, 0x46a00000, PT ;  /* 0x46a000000c0c7848 */ /* 0x000fe40003fe0100 */
[----:B------:R-:W-:-:S05]  /*52a0*/  SEL R4, R4, 0x63400000, !P0 ;  /* 0x6340000004047807 */ /* 0x000fca0004000000 */
[----:B------:R-:W-:Y:S02]  /*52b0*/  IMAD.IADD R4, R12, 0x1, -R4 ;  /* 0x000000010c047824 */ /* 0x000fe400078e0a04 */
[----:B------:R-:W-:Y:S02]  /*52c0*/  IMAD.MOV.U32 R12, RZ, RZ, RZ ;  /* 0x000000ffff0c7224 */ /* 0x000fe400078e00ff */
[----:B------:R-:W-:-:S06]  /*52d0*/  VIADD R13, R4, 0x7fe00000 ;  /* 0x7fe00000040d7836 */ /* 0x000fcc0000000000 */
[----:B------:R-:W-:-:S10]  /*52e0*/  DMUL R38, R34, R12 ;  /* 0x0000000c22267228 */ /* 0x000fd40000000000 */
[----:B------:R-:W-:-:S13]  /*52f0*/  FSETP.GTU.AND P0, PT, |R39|, 1.469367938527859385e-39, PT ;  /* 0x001000002700780b */ /* 0x000fda0003f0c200 */
[----:B------:R-:W-:Y:S05]  /*5300*/  @P0 BRA `(.L_x_102) ;  /* 0x0000000000a80947 */ /* 0x000fea0003800000 */
[----:B------:R-:W-:Y:S01]  /*5310*/  DFMA R18, R34, -R18, R36 ;  /* 0x800000122212722b */ /* 0x000fe20000000024 */
[----:B------:R-:W-:-:S09]  /*5320*/  IMAD.MOV.U32 R12, RZ, RZ, RZ ;  /* 0x000000ffff0c7224 */ /* 0x000fd200078e00ff */
[C---:B------:R-:W-:Y:S02]  /*5330*/  FSETP.NEU.AND P0, PT, R19.reuse, RZ, PT ;  /* 0x000000ff1300720b */ /* 0x040fe40003f0d000 */
[----:B------:R-:W-:-:S04]  /*5340*/  LOP3.LUT R5, R19, 0x80000000, R11, 0x48, !PT ;  /* 0x8000000013057812 */ /* 0x000fc800078e480b */
[----:B------:R-:W-:-:S07]  /*5350*/  LOP3.LUT R13, R5, R13, RZ, 0xfc, !PT ;  /* 0x0000000d050d7212 */ /* 0x000fce00078efcff */
[----:B------:R-:W-:Y:S05]  /*5360*/  @!P0 BRA `(.L_x_102) ;  /* 0x0000000000908947 */ /* 0x000fea0003800000 */
[----:B------:R-:W-:Y:S01]  /*5370*/  IMAD.MOV R11, RZ, RZ, -R4 ;  /* 0x000000ffff0b7224 */ /* 0x000fe200078e0a04 */
[----:B------:R-:W-:Y:S01]  /*5380*/  IADD3 R4, PT, PT, -R4, -0x43300000, RZ ;  /* 0xbcd0000004047810 */ /* 0x000fe20007ffe1ff */
[----:B------:R-:W-:-:S06]  /*5390*/  IMAD.MOV.U32 R10, RZ, RZ, RZ ;  /* 0x000000ffff0a7224 */ /* 0x000fcc00078e00ff */
[----:B------:R-:W-:Y:S02]  /*53a0*/  DFMA R10, R38, -R10, R34 ;  /* 0x8000000a260a722b */ /* 0x000fe40000000022 */
[----:B------:R-:W-:-:S08]  /*53b0*/  DMUL.RP R34, R34, R12 ;  /* 0x0000000c22227228 */ /* 0x000fd00000008000 */
[----:B------:R-:W-:Y:S02]  /*53c0*/  FSETP.NEU.AND P0, PT, |R11|, R4, PT ;  /* 0x000000040b00720b */ /* 0x000fe40003f0d200 */
[----:B------:R-:W-:Y:S02]  /*53d0*/  LOP3.LUT R5, R35, R5, RZ, 0x3c, !PT ;  /* 0x0000000523057212 */ /* 0x000fe400078e3cff */
[----:B------:R-:W-:Y:S02]  /*53e0*/  FSEL R4, R34, R38, !P0 ;  /* 0x0000002622047208 */ /* 0x000fe40004000000 */
[----:B------:R-:W-:-:S03]  /*53f0*/  FSEL R5, R5, R39, !P0 ;  /* 0x0000002705057208 */ /* 0x000fc60004000000 */
[----:B------:R-:W-:Y:S02]  /*5400*/  IMAD.MOV.U32 R38, RZ, RZ, R4 ;  /* 0x000000ffff267224 */ /* 0x000fe400078e0004 */
[----:B------:R-:W-:Y:S01]  /*5410*/  IMAD.MOV.U32 R39, RZ, RZ, R5 ;  /* 0x000000ffff277224 */ /* 0x000fe200078e0005 */
[----:B------:R-:W-:Y:S06]  /*5420*/  BRA `(.L_x_102) ;  /* 0x0000000000607947 */ /* 0x000fec0003800000 */
.L_x_101:
[----:B------:R-:W-:-:S14]  /*5430*/  DSETP.NAN.AND P0, PT, R20, R20, PT ;  /* 0x000000141400722a */ /* 0x000fdc0003f08000 */
[----:B------:R-:W-:Y:S05]  /*5440*/  @P0 BRA `(.L_x_103) ;  /* 0x00000000004c0947 */ /* 0x000fea0003800000 */
[----:B------:R-:W-:-:S14]  /*5450*/  DSETP.NAN.AND P0, PT, R10, R10, PT ;  /* 0x0000000a0a00722a */ /* 0x000fdc0003f08000 */
[----:B------:R-:W-:Y:S05]  /*5460*/  @P0 BRA `(.L_x_104) ;  /* 0x0000000000340947 */ /* 0x000fea0003800000 */
[----:B------:R-:W-:Y:S01]  /*5470*/  ISETP.NE.AND P0, PT, R12, R9, PT ;  /* 0x000000090c00720c */ /* 0x000fe20003f05270 */
[----:B------:R-:W-:Y:S02]  /*5480*/  IMAD.MOV.U32 R38, RZ, RZ, 0x0 ;  /* 0x00000000ff267424 */ /* 0x000fe400078e00ff */
[----:B------:R-:W-:-:S10]  /*5490*/  IMAD.MOV.U32 R39, RZ, RZ, -0x80000 ;  /* 0xfff80000ff277424 */ /* 0x000fd400078e00ff */
[----:B------:R-:W-:Y:S05]  /*54a0*/  @!P0 BRA `(.L_x_102) ;  /* 0x0000000000408947 */ /* 0x000fea0003800000 */
[----:B------:R-:W-:Y:S02]  /*54b0*/  ISETP.NE.AND P0, PT, R12, 0x7ff00000, PT ;  /* 0x7ff000000c00780c */ /* 0x000fe40003f05270 */
[----:B------:R-:W-:Y:S02]  /*54c0*/  LOP3.LUT R10, R21, 0x80000000, R11, 0x48, !PT ;  /* 0x80000000150a7812 */ /* 0x000fe400078e480b */
[----:B------:R-:W-:-:S13]  /*54d0*/  ISETP.EQ.OR P0, PT, R9, RZ, !P0 ;  /* 0x000000ff0900720c */ /* 0x000fda0004702670 */
[----:B------:R-:W-:Y:S01]  /*54e0*/  @P0 LOP3.LUT R4, R10, 0x7ff00000, RZ, 0xfc, !PT ;  /* 0x7ff000000a040812 */ /* 0x000fe200078efcff */
[----:B------:R-:W-:Y:S02]  /*54f0*/  @!P0 IMAD.MOV.U32 R38, RZ, RZ, RZ ;  /* 0x000000ffff268224 */ /* 0x000fe400078e00ff */
[----:B------:R-:W-:Y:S02]  /*5500*/  @!P0 IMAD.MOV.U32 R39, RZ, RZ, R10 ;  /* 0x000000ffff278224 */ /* 0x000fe400078e000a */
[----:B------:R-:W-:Y:S02]  /*5510*/  @P0 IMAD.MOV.U32 R38, RZ, RZ, RZ ;  /* 0x000000ffff260224 */ /* 0x000fe400078e00ff */
[----:B------:R-:W-:Y:S01]  /*5520*/  @P0 IMAD.MOV.U32 R39, RZ, RZ, R4 ;  /* 0x000000ffff270224 */ /* 0x000fe200078e0004 */
[----:B------:R-:W-:Y:S06]  /*5530*/  BRA `(.L_x_102) ;  /* 0x00000000001c7947 */ /* 0x000fec0003800000 */
.L_x_104:
[----:B------:R-:W-:Y:S01]  /*5540*/  LOP3.LUT R4, R11, 0x80000, RZ, 0xfc, !PT ;  /* 0x000800000b047812 */ /* 0x000fe200078efcff */
[----:B------:R-:W-:-:S04]  /*5550*/  IMAD.MOV.U32 R38, RZ, RZ, R10 ;  /* 0x000000ffff267224 */ /* 0x000fc800078e000a */
[----:B------:R-:W-:Y:S01]  /*5560*/  IMAD.MOV.U32 R39, RZ, RZ, R4 ;  /* 0x000000ffff277224 */ /* 0x000fe200078e0004 */
[----:B------:R-:W-:Y:S06]  /*5570*/  BRA `(.L_x_102) ;  /* 0x00000000000c7947 */ /* 0x000fec0003800000 */
.L_x_103:
[----:B------:R-:W-:Y:S01]  /*5580*/  LOP3.LUT R4, R21, 0x80000, RZ, 0xfc, !PT ;  /* 0x0008000015047812 */ /* 0x000fe200078efcff */
[----:B------:R-:W-:-:S04]  /*5590*/  IMAD.MOV.U32 R38, RZ, RZ, R20 ;  /* 0x000000ffff267224 */ /* 0x000fc800078e0014 */
[----:B------:R-:W-:-:S07]  /*55a0*/  IMAD.MOV.U32 R39, RZ, RZ, R4 ;  /* 0x000000ffff277224 */ /* 0x000fce00078e0004 */
.L_x_102:
[----:B------:R-:W-:Y:S05]  /*55b0*/  BSYNC.RECONVERGENT B0 ;  /* 0x0000000000007941 */ /* 0x000fea0003800200 */
.L_x_100:
[----:B------:R-:W-:Y:S02]  /*55c0*/  IMAD.MOV.U32 R9, RZ, RZ, 0x0 ;  /* 0x00000000ff097424 */ /* 0x000fe400078e00ff */
[----:B------:R-:W-:Y:S02]  /*55d0*/  IMAD.MOV.U32 R5, RZ, RZ, R38 ;  /* 0x000000ffff057224 */ /* 0x000fe400078e0026 */
[----:B------:R-:W-:Y:S01]  /*55e0*/  IMAD.MOV.U32 R4, RZ, RZ, R39 ;  /* 0x000000ffff047224 */ /* 0x000fe200078e0027 */
[----:B------:R-:W-:Y:S06]  /*55f0*/  RET.REL.NODEC R8 `(_Z26evaluate_population_kernelPK16CudaStrategyGenePK9CudaOHLCViiP17CudaFitnessResult) ;  /* 0xffffffa808807950 */ /* 0x000fec0003c3ffff */
        .weak           $__internal_1_$__cuda_sm20_dsqrt_rn_f64_mediumpath_v1
        .type           $__internal_1_$__cuda_sm20_dsqrt_rn_f64_mediumpath_v1,@function
        .size           $__internal_1_$__cuda_sm20_dsqrt_rn_f64_mediumpath_v1,(.L_x_205 - $__internal_1_$__cuda_sm20_dsqrt_rn_f64_mediumpath_v1)
$__internal_1_$__cuda_sm20_dsqrt_rn_f64_mediumpath_v1:
[----:B------:R-:W-:Y:S01]  /*5600*/  ISETP.GE.U32.AND P0, PT, R8, -0x3400000, PT ;  /* 0xfcc000000800780c */ /* 0x000fe20003f06070 */
[----:B------:R-:W-:Y:S01]  /*5610*/  BSSY.RECONVERGENT B1, `(.L_x_105) ;  /* 0x0000026000017945 */ /* 0x000fe20003800200 */
[----:B------:R-:W-:Y:S02]  /*5620*/  IMAD.MOV.U32 R16, RZ, RZ, R18 ;  /* 0x000000ffff107224 */ /* 0x000fe400078e0012 */
[----:B------:R-:W-:Y:S02]  /*5630*/  IMAD.MOV.U32 R8, RZ, RZ, R14 ;  /* 0x000000ffff087224 */ /* 0x000fe400078e000e */
[----:B------:R-:W-:-:S07]  /*5640*/  IMAD.MOV.U32 R9, RZ, RZ, R15 ;  /* 0x000000ffff097224 */ /* 0x000fce00078e000f */
[----:B------:R-:W-:Y:S05]  /*5650*/  @!P0 BRA `(.L_x_106) ;  /* 0x0000000000208947 */ /* 0x000fea0003800000 */
[----:B------:R-:W-:-:S10]  /*5660*/  DFMA.RM R8, R8, R16, R12 ;  /* 0x000000100808722b */ /* 0x000fd4000000400c */
[----:B------:R-:W-:-:S05]  /*5670*/  IADD3 R12, P0, PT, R8, 0x1, RZ ;  /* 0x00000001080c7810 */ /* 0x000fca0007f1e0ff */
[----:B------:R-:W-:-:S06]  /*5680*/  IMAD.X R13, RZ, RZ, R9, P0 ;  /* 0x000000ffff0d7224 */ /* 0x000fcc00000e0609 */
[----:B------:R-:W-:-:S08]  /*5690*/  DFMA.RP R10, -R8, R12, R10 ;  /* 0x0000000c080a722b */ /* 0x000fd0000000810a */
[----:B------:R-:W-:-:S06]  /*56a0*/  DSETP.GT.AND P0, PT, R10, RZ, PT ;  /* 0x000000ff0a00722a */ /* 0x000fcc0003f04000 */
[----:B------:R-:W-:Y:S02]  /*56b0*/  FSEL R8, R12, R8, P0 ;  /* 0x000000080c087208 */ /* 0x000fe40000000000 */
[----:B------:R-:W-:Y:S01]  /*56c0*/  FSEL R9, R13, R9, P0 ;  /* 0x000000090d097208 */ /* 0x000fe20000000000 */
[----:B------:R-:W-:Y:S06]  /*56d0*/  BRA `(.L_x_107) ;  /* 0x0000000000647947 */ /* 0x000fec0003800000 */
.L_x_106:
[----:B------:R-:W-:-:S14]  /*56e0*/  DSETP.NE.AND P0, PT, R10, RZ, PT ;  /* 0x000000ff0a00722a */ /* 0x000fdc0003f05000 */
[----:B------:R-:W-:Y:S05]  /*56f0*/  @!P0 BRA `(.L_x_108) ;  /* 0x0000000000588947 */ /* 0x000fea0003800000 */
[----:B------:R-:W-:-:S13]  /*5700*/  ISETP.GE.AND P0, PT, R11, RZ, PT ;  /* 0x000000ff0b00720c */ /* 0x000fda0003f06270 */
[----:B------:R-:W-:Y:S02]  /*5710*/  @!P0 IMAD.MOV.U32 R8, RZ, RZ, 0x0 ;  /* 0x00000000ff088424 */ /* 0x000fe400078e00ff */
[----:B------:R-:W-:Y:S01]  /*5720*/  @!P0 IMAD.MOV.U32 R9, RZ, RZ, -0x80000 ;  /* 0xfff80000ff098424 */ /* 0x000fe200078e00ff */
[----:B------:R-:W-:Y:S06]  /*5730*/  @!P0 BRA `(.L_x_107) ;  /* 0x00000000004c8947 */ /* 0x000fec0003800000 */
[----:B------:R-:W-:-:S13]  /*5740*/  ISETP.GT.AND P0, PT, R11, 0x7fefffff, PT ;  /* 0x7fefffff0b00780c */ /* 0x000fda0003f04270 */
[----:B------:R-:W-:Y:S05]  /*5750*/  @P0 BRA `(.L_x_108) ;  /* 0x0000000000400947 */ /* 0x000fea0003800000 */
[----:B------:R-:W-:Y:S01]  /*5760*/  DMUL R8, R10, 8.11296384146066816958e+31 ;  /* 0x469000000a087828 */ /* 0x000fe20000000000 */
[----:B------:R-:W-:Y:S02]  /*5770*/  IMAD.MOV.U32 R14, RZ, RZ, 0x0 ;  /* 0x00000000ff0e7424 */ /* 0x000fe400078e00ff */
[----:B------:R-:W-:Y:S02]  /*5780*/  IMAD.MOV.U32 R10, RZ, RZ, RZ ;  /* 0x000000ffff0a7224 */ /* 0x000fe400078e00ff */
[----:B------:R-:W-:Y:S01]  /*5790*/  IMAD.MOV.U32 R15, RZ, RZ, 0x3fd80000 ;  /* 0x3fd80000ff0f7424 */ /* 0x000fe200078e00ff */
[----:B------:R-:W0:Y:S03]  /*57a0*/  MUFU.RSQ64H R11, R9 ;  /* 0x00000009000b7308 */ /* 0x000e260000001c00 */
[----:B0-----:R-:W-:-:S08]  /*57b0*/  DMUL R12, R10, R10 ;  /* 0x0000000a0a0c7228 */ /* 0x001fd00000000000 */
[----:B------:R-:W-:-:S08]  /*57c0*/  DFMA R12, R8, -R12, 1 ;  /* 0x3ff00000080c742b */ /* 0x000fd0000000080c */
[----:B------:R-:W-:Y:S02]  /*57d0*/  DFMA R14, R12, R14, 0.5 ;  /* 0x3fe000000c0e742b */ /* 0x000fe4000000000e */
[----:B------:R-:W-:-:S08]  /*57e0*/  DMUL R12, R10, R12 ;  /* 0x0000000c0a0c7228 */ /* 0x000fd00000000000 */
[----:B------:R-:W-:-:S08]  /*57f0*/  DFMA R12, R14, R12, R10 ;  /* 0x0000000c0e0c722b */ /* 0x000fd0000000000a */
[----:B------:R-:W-:Y:S02]  /*5800*/  DMUL R10, R8, R12 ;  /* 0x0000000c080a7228 */ /* 0x000fe40000000000 */
[----:B------:R-:W-:-:S06]  /*5810*/  VIADD R13, R13, 0xfff00000 ;  /* 0xfff000000d0d7836 */ /* 0x000fcc0000000000 */
[----:B------:R-:W-:-:S08]  /*5820*/  DFMA R14, R10, -R10, R8 ;  /* 0x8000000a0a0e722b */ /* 0x000fd00000000008 */
[----:B------:R-:W-:-:S10]  /*5830*/  DFMA R8, R12, R14, R10 ;  /* 0x0000000e0c08722b */ /* 0x000fd4000000000a */
[----:B------:R-:W-:Y:S01]  /*5840*/  VIADD R9, R9, 0xfcb00000 ;  /* 0xfcb0000009097836 */ /* 0x000fe20000000000 */
[----:B------:R-:W-:Y:S06]  /*5850*/  BRA `(.L_x_107) ;  /* 0x0000000000047947 */ /* 0x000fec0003800000 */
.L_x_108:
[----:B------:R-:W-:-:S11]  /*5860*/  DADD R8, R10, R10 ;  /* 0x000000000a087229 */ /* 0x000fd6000000000a */
.L_x_107:
[----:B------:R-:W-:Y:S05]  /*5870*/  BSYNC.RECONVERGENT B1 ;  /* 0x0000000000017941 */ /* 0x000fea0003800200 */
.L_x_105:
[----:B------:R-:W-:Y:S02]  /*5880*/  IMAD.MOV.U32 R7, RZ, RZ, 0x0 ;  /* 0x00000000ff077424 */ /* 0x000fe400078e00ff */
[----:B------:R-:W-:Y:S02]  /*5890*/  IMAD.MOV.U32 R10, RZ, RZ, R8 ;  /* 0x000000ffff0a7224 */ /* 0x000fe400078e0008 */
[----:B------:R-:W-:Y:S01]  /*58a0*/  IMAD.MOV.U32 R11, RZ, RZ, R9 ;  /* 0x000000ffff0b7224 */ /* 0x000fe200078e0009 */
[----:B------:R-:W-:Y:S06]  /*58b0*/  RET.REL.NODEC R6 `(_Z26evaluate_population_kernelPK16CudaStrategyGenePK9CudaOHLCViiP17CudaFitnessResult) ;  /* 0xffffffa406d07950 */ /* 0x000fec0003c3ffff */
.L_x_109:
        /* <DEDUP_REMOVED lines=12> */
.L_x_205:


//--------------------- .text._Z23optimized_signal_kernelPKdS0_S0_PiPdS2_idd --------------------------
	.section	.text._Z23optimized_signal_kernelPKdS0_S0_PiPdS2_idd,"ax",@progbits
	.align	128
        .global         _Z23optimized_signal_kernelPKdS0_S0_PiPdS2_idd
        .type           _Z23optimized_signal_kernelPKdS0_S0_PiPdS2_idd,@function
        .size           _Z23optimized_signal_kernelPKdS0_S0_PiPdS2_idd,(.L_x_206 - _Z23optimized_signal_kernelPKdS0_S0_PiPdS2_idd)
        .other          _Z23optimized_signal_kernelPKdS0_S0_PiPdS2_idd,@"STO_CUDA_ENTRY STV_DEFAULT"
_Z23optimized_signal_kernelPKdS0_S0_PiPdS2_idd:
.text._Z23optimized_signal_kernelPKdS0_S0_PiPdS2_idd:
[----:B------:R-:W-:Y:S01]  /*0000*/  LDC R1, c[0x0][0x37c] ;  /* 0x0000df00ff017b82 */ /* 0x000fe20000000800 */
[----:B------:R-:W0:Y:S07]  /*0010*/  S2R R3, SR_TID.X ;  /* 0x0000000000037919 */ /* 0x000e2e0000002100 */
[----:B------:R-:W0:Y:S01]  /*0020*/  S2UR UR4, SR_CTAID.X ;  /* 0x00000000000479c3 */ /* 0x000e220000002500 */
[----:B------:R-:W1:Y:S07]  /*0030*/  LDCU UR5, c[0x0][0x3b0] ;  /* 0x00007600ff0577ac */ /* 0x000e6e0008000800 */
[----:B------:R-:W0:Y:S02]  /*0040*/  LDC R0, c[0x0][0x360] ;  /* 0x0000d800ff007b82 */ /* 0x000e240000000800 */
[----:B0-----:R-:W-:-:S05]  /*0050*/  IMAD R0, R0, UR4, R3 ;  /* 0x0000000400007c24 */ /* 0x001fca000f8e0203 */
[----:B-1----:R-:W-:-:S13]  /*0060*/  ISETP.GE.AND P0, PT, R0, UR5, PT ;  /* 0x0000000500007c0c */ /* 0x002fda000bf06270 */
[----:B------:R-:W-:Y:S05]  /*0070*/  @P0 EXIT ;  /* 0x000000000000094d */ /* 0x000fea0003800000 */
[----:B------:R-:W0:Y:S01]  /*0080*/  LDC.64 R6, c[0x0][0x388] ;  /* 0x0000e200ff067b82 */ /* 0x000e220000000a00 */
[----:B------:R-:W1:Y:S07]  /*0090*/  LDCU.64 UR4, c[0x0][0x358] ;  /* 0x00006b00ff0477ac */ /* 0x000e6e0008000a00 */
[----:B------:R-:W2:Y:S08]  /*00a0*/  LDC.64 R8, c[0x0][0x390] ;  /* 0x0000e400ff087b82 */ /* 0x000eb00000000a00 */
[----:B------:R-:W3:Y:S01]  /*00b0*/  LDC.64 R10, c[0x0][0x380] ;  /* 0x0000e000ff0a7b82 */ /* 0x000ee20000000a00 */
[----:B0-----:R-:W-:-:S06]  /*00c0*/  IMAD.WIDE R6, R0, 0x8, R6 ;  /* 0x0000000800067825 */ /* 0x001fcc00078e0206 */
[----:B-1----:R-:W5:Y:S01]  /*00d0*/  LDG.E.64 R6, desc[UR4][R6.64] ;  /* 0x0000000406067981 */ /* 0x002f62000c1e1b00 */
[----:B--2---:R-:W-:-:S06]  /*00e0*/  IMAD.WIDE R8, R0, 0x8, R8 ;  /* 0x0000000800087825 */ /* 0x004fcc00078e0208 */
[----:B------:R-:W5:Y:S01]  /*00f0*/  LDG.E.64 R8, desc[UR4][R8.64] ;  /* 0x0000000408087981 */ /* 0x000f62000c1e1b00 */
[----:B---3--:R-:W-:-:S06]  /*0100*/  IMAD.WIDE R4, R0, 0x8, R10 ;  /* 0x0000000800047825 */ /* 0x008fcc00078e020a */
[----:B------:R-:W5:Y:S01]  /*0110*/  LDG.E.64 R4, desc[UR4][R4.64] ;  /* 0x0000000404047981 */ /* 0x000f62000c1e1b00 */
[----:B------:R-:W-:Y:S01]  /*0120*/  ISETP.GE.AND P1, PT, R0, 0x1, PT ;  /* 0x000000010000780c */ /* 0x000fe20003f26270 */
[----:B------:R-:W-:Y:S01]  /*0130*/  BSSY.RECONVERGENT B0, `(.L_x_110) ;  /* 0x0000020000007945 */ /* 0x000fe20003800200 */
[----:B------:R-:W-:-:S11]  /*0140*/  PLOP3.LUT P0, PT, PT, PT, PT, 0x8, 0x80 ;  /* 0x000000000080781c */ /* 0x000fd60003f0e170 */
[----:B------:R-:W-:Y:S05]  /*0150*/  @!P1 BRA `(.L_x_111) ;  /* 0x0000000000749947 */ /* 0x000fea0003800000 */
[----:B------:R-:W-:-:S04]  /*0160*/  VIADD R3, R0, 0xffffffff ;  /* 0xffffffff00037836 */ /* 0x000fc80000000000 */
[----:B------:R-:W-:-:S06]  /*0170*/  IMAD.WIDE.U32 R10, R3, 0x8, R10 ;  /* 0x00000008030a7825 */ /* 0x000fcc00078e000a */
[----:B------:R-:W2:Y:S01]  /*0180*/  LDG.E.64 R10, desc[UR4][R10.64] ;  /* 0x000000040a0a7981 */ /* 0x000ea2000c1e1b00 */
[----:B------:R-:W-:Y:S01]  /*0190*/  IMAD.MOV.U32 R2, RZ, RZ, 0x1 ;  /* 0x00000001ff027424 */ /* 0x000fe200078e00ff */
[----:B-----5:R-:W-:Y:S01]  /*01a0*/  FSETP.GEU.AND P1, PT, |R5|, 6.5827683646048100446e-37, PT ;  /* 0x036000000500780b */ /* 0x020fe20003f2e200 */
[----:B------:R-:W-:Y:S01]  /*01b0*/  BSSY.RECONVERGENT B1, `(.L_x_112) ;  /* 0x0000011000017945 */ /* 0x000fe20003800200 */
[----:B--2---:R-:W0:Y:S03]  /*01c0*/  MUFU.RCP64H R3, R11 ;  /* 0x0000000b00037308 */ /* 0x004e260000001800 */
        /* <DEDUP_REMOVED lines=13> */
[----:B------:R-:W-:-:S07]  /*02a0*/  IMAD.MOV.U32 R13, RZ, RZ, R5 ;  /* 0x000000ffff0d7224 */ /* 0x000fce00078e0005 */
[----:B------:R-:W-:Y:S05]  /*02b0*/  CALL.REL.NOINC `($__internal_2_$__cuda_sm20_div_rn_f64_full) ;  /* 0x0000000000fc7944 */ /* 0x000fea0003c00000 */
.L_x_113:
[----:B------:R-:W-:Y:S05]  /*02c0*/  BSYNC.RECONVERGENT B1 ;  /* 0x0000000000017941 */ /* 0x000fea0003800200 */
.L_x_112:
[----:B------:R-:W-:Y:S01]  /*02d0*/  UMOV UR6, 0x7ae147ae ;  /* 0x7ae147ae00067882 */ /* 0x000fe20000000000 */
[----:B------:R-:W-:Y:S02]  /*02e0*/  UMOV UR7, 0x3fefae14 ;  /* 0x3fefae1400077882 */ /* 0x000fe40000000000 */
[----:B------:R-:W-:Y:S01]  /*02f0*/  DSETP.GEU.AND P0, PT, R2, UR6, PT ;  /* 0x0000000602007e2a */ /* 0x000fe2000bf0e000 */
[----:B------:R-:W-:Y:S01]  /*0300*/  UMOV UR6, 0xc28f5c29 ;  /* 0xc28f5c2900067882 */ /* 0x000fe20000000000 */
[----:B------:R-:W-:-:S04]  /*0310*/  UMOV UR7, 0x3ff028f5 ;  /* 0x3ff028f500077882 */ /* 0x000fc80000000000 */
[----:B------:R-:W-:-:S14]  /*0320*/  DSETP.GT.OR P0, PT, R2, UR6, !P0 ;  /* 0x0000000602007e2a */ /* 0x000fdc000c704400 */
.L_x_111:
[----:B------:R-:W-:Y:S05]  /*0330*/  BSYNC.RECONVERGENT B0 ;  /* 0x0000000000007941 */ /* 0x000fea0003800200 */
.L_x_110:
[----:B------:R-:W0:Y:S02]  /*0340*/  LDCU.64 UR6, c[0x0][0x3b8] ;  /* 0x00007700ff0677ac */ /* 0x000e240008000a00 */
[----:B0----5:R-:W-:-:S06]  /*0350*/  DSETP.GEU.AND P1, PT, R8, UR6, PT ;  /* 0x0000000608007e2a */ /* 0x021fcc000bf2e000 */
[----:B------:R-:W-:-:S06]  /*0360*/  DSETP.GT.AND P1, PT, R4, R6, !P1 ;  /* 0x000000060400722a */ /* 0x000fcc0004f24000 */
[----:B------:R-:W-:-:S13]  /*0370*/  PLOP3.LUT P0, PT, P1, P0, PT, 0x80, 0x8 ;  /* 0x000000000008781c */ /* 0x000fda0000f01070 */
[----:B------:R-:W-:Y:S05]  /*0380*/  @!P0 BRA `(.L_x_114) ;  /* 0x0000000000a08947 */ /* 0x000fea0003800000 */
[----:B------:R-:W0:Y:S01]  /*0390*/  LDCU UR6, c[0x0][0x3c4] ;  /* 0x00007880ff0677ac */ /* 0x000e220008000800 */
[----:B------:R-:W1:Y:S01]  /*03a0*/  LDC.64 R10, c[0x0][0x3c0] ;  /* 0x0000f000ff0a7b82 */ /* 0x000e620000000a00 */
[----:B------:R-:W-:Y:S01]  /*03b0*/  IMAD.MOV.U32 R2, RZ, RZ, 0x1 ;  /* 0x00000001ff027424 */ /* 0x000fe200078e00ff */
[----:B------:R-:W-:Y:S01]  /*03c0*/  UMOV UR8, 0x47ae147b ;  /* 0x47ae147b00087882 */ /* 0x000fe20000000000 */
[----:B------:R-:W-:Y:S01]  /*03d0*/  UMOV UR9, 0x3f747ae1 ;  /* 0x3f747ae100097882 */ /* 0x000fe20000000000 */
[----:B------:R-:W-:-:S04]  /*03e0*/  IMAD.MOV.U32 R15, RZ, RZ, 0x1 ;  /* 0x00000001ff0f7424 */ /* 0x000fc800078e00ff */
[----:B------:R-:W2:Y:S01]  /*03f0*/  LDC.64 R12, c[0x0][0x398] ;  /* 0x0000e600ff0c7b82 */ /* 0x000ea20000000a00 */
[----:B0-----:R-:W1:Y:S02]  /*0400*/  MUFU.RCP64H R3, UR6 ;  /* 0x0000000600037d08 */ /* 0x001e640008001800 */
[----:B-1----:R-:W-:-:S08]  /*0410*/  DFMA R6, R2, -R10, 1 ;  /* 0x3ff000000206742b */ /* 0x002fd0000000080a */
[----:B------:R-:W-:-:S08]  /*0420*/  DFMA R6, R6, R6, R6 ;  /* 0x000000060606722b */ /* 0x000fd00000000006 */
[----:B------:R-:W-:-:S08]  /*0430*/  DFMA R6, R2, R6, R2 ;  /* 0x000000060206722b */ /* 0x000fd00000000002 */
[----:B------:R-:W-:-:S08]  /*0440*/  DFMA R2, R6, -R10, 1 ;  /* 0x3ff000000602742b */ /* 0x000fd0000000080a */
[----:B------:R-:W-:Y:S01]  /*0450*/  DFMA R2, R6, R2, R6 ;  /* 0x000000020602722b */ /* 0x000fe20000000006 */
[----:B--2---:R-:W-:-:S05]  /*0460*/  IMAD.WIDE R6, R0, 0x4, R12 ;  /* 0x0000000400067825 */ /* 0x004fca00078e020c */
[----:B------:R0:W-:Y:S02]  /*0470*/  STG.E desc[UR4][R6.64], R15 ;  /* 0x0000000f06007986 */ /* 0x0001e4000c101904 */
[----:B------:R-:W-:-:S08]  /*0480*/  DMUL R8, R2, -UR8 ;  /* 0x8000000802087c28 */ /* 0x000fd00008000000 */
[----:B------:R-:W-:-:S08]  /*0490*/  DFMA R10, R8, -R10, -UR8 ;  /* 0x80000008080a7e2b */ /* 0x000fd0000800080a */
[----:B------:R-:W-:-:S10]  /*04a0*/  DFMA R2, R2, R10, R8 ;  /* 0x0000000a0202722b */ /* 0x000fd40000000008 */
[----:B------:R-:W-:-:S05]  /*04b0*/  FFMA R8, RZ, UR6, R3 ;  /* 0x00000006ff087c23 */ /* 0x000fca0008000003 */
[----:B------:R-:W-:-:S13]  /*04c0*/  FSETP.GT.AND P0, PT, |R8|, 1.469367938527859385e-39, PT ;  /* 0x001000000800780b */ /* 0x000fda0003f04200 */
[----:B0-----:R-:W-:Y:S05]  /*04d0*/  @P0 BRA `(.L_x_115) ;  /* 0x00000000001c0947 */ /* 0x001fea0003800000 */
[----:B------:R-:W0:Y:S01]  /*04e0*/  LDCU.64 UR6, c[0x0][0x3c0] ;  /* 0x00007800ff0677ac */ /* 0x000e220008000a00 */
[----:B------:R-:W-:Y:S01]  /*04f0*/  IMAD.MOV.U32 R12, RZ, RZ, 0x47ae147b ;  /* 0x47ae147bff0c7424 */ /* 0x000fe200078e00ff */
[----:B------:R-:W-:Y:S01]  /*0500*/  MOV R16, 0x550 ;  /* 0x0000055000107802 */ /* 0x000fe20000000f00 */
[----:B------:R-:W-:Y:S02]  /*0510*/  IMAD.MOV.U32 R13, RZ, RZ, -0x408b851f ;  /* 0xbf747ae1ff0d7424 */ /* 0x000fe400078e00ff */
[----:B0-----:R-:W-:Y:S02]  /*0520*/  IMAD.U32 R10, RZ, RZ, UR6 ;  /* 0x00000006ff0a7e24 */ /* 0x001fe4000f8e00ff */
[----:B------:R-:W-:-:S07]  /*0530*/  IMAD.U32 R11, RZ, RZ, UR7 ;  /* 0x00000007ff0b7e24 */ /* 0x000fce000f8e00ff */
[----:B------:R-:W-:Y:S05]  /*0540*/  CALL.REL.NOINC `($__internal_2_$__cuda_sm20_div_rn_f64_full) ;  /* 0x0000000000587944 */ /* 0x000fea0003c00000 */
.L_x_115:
[----:B------:R-:W-:Y:S01]  /*0550*/  DADD R2, R2, 1 ;  /* 0x3ff0000002027429 */ /* 0x000fe20000000000 */
[----:B------:R-:W0:Y:S01]  /*0560*/  LDC.64 R8, c[0x0][0x3a0] ;  /* 0x0000e800ff087b82 */ /* 0x000e220000000a00 */
[----:B------:R-:W1:Y:S06]  /*0570*/  LDCU.64 UR6, c[0x0][0x3c0] ;  /* 0x00007800ff0677ac */ /* 0x000e6c0008000a00 */
[C---:B------:R-:W-:Y:S01]  /*0580*/  DMUL R2, R4.reuse, R2 ;  /* 0x0000000204027228 */ /* 0x040fe20000000000 */
[----:B------:R-:W2:Y:S07]  /*0590*/  LDC.64 R10, c[0x0][0x3a8] ;  /* 0x0000ea00ff0a7b82 */ /* 0x000eae0000000a00 */
[----:B------:R-:W-:-:S08]  /*05a0*/  DADD R6, R4, -R2 ;  /* 0x0000000004067229 */ /* 0x000fd00000000802 */
[----:B-1----:R-:W-:Y:S01]  /*05b0*/  DFMA R6, R6, UR6, R4 ;  /* 0x0000000606067c2b */ /* 0x002fe20008000004 */
[----:B0-----:R-:W-:-:S05]  /*05c0*/  IMAD.WIDE R4, R0, 0x8, R8 ;  /* 0x0000000800047825 */ /* 0x001fca00078e0208 */
[----:B------:R-:W-:Y:S01]  /*05d0*/  STG.E.64 desc[UR4][R4.64], R2 ;  /* 0x0000000204007986 */ /* 0x000fe2000c101b04 */
[----:B--2---:R-:W-:-:S05]  /*05e0*/  IMAD.WIDE R8, R0, 0x8, R10 ;  /* 0x0000000800087825 */ /* 0x004fca00078e020a */
[----:B------:R-:W-:Y:S01]  /*05f0*/  STG.E.64 desc[UR4][R8.64], R6 ;  /* 0x0000000608007986 */ /* 0x000fe2000c101b04 */
[----:B------:R-:W-:Y:S05]  /*0600*/  EXIT ;  /* 0x000000000000794d */ /* 0x000fea0003800000 */
.L_x_114:
[----:B------:R-:W0:Y:S08]  /*0610*/  LDC.64 R2, c[0x0][0x398] ;  /* 0x0000e600ff027b82 */ /* 0x000e300000000a00 */
[----:B------:R-:W1:Y:S08]  /*0620*/  LDC.64 R4, c[0x0][0x3a0] ;  /* 0x0000e800ff047b82 */ /* 0x000e700000000a00 */
[----:B------:R-:W2:Y:S01]  /*0630*/  LDC.64 R6, c[0x0][0x3a8] ;  /* 0x0000ea00ff067b82 */ /* 0x000ea20000000a00 */
[----:B0-----:R-:W-:-:S05]  /*0640*/  IMAD.WIDE R2, R0, 0x4, R2 ;  /* 0x0000000400027825 */ /* 0x001fca00078e0202 */
[----:B------:R-:W-:Y:S01]  /*0650*/  STG.E desc[UR4][R2.64], RZ ;  /* 0x000000ff02007986 */ /* 0x000fe2000c101904 */
[----:B-1----:R-:W-:-:S05]  /*0660*/  IMAD.WIDE R4, R0, 0x8, R4 ;  /* 0x0000000800047825 */ /* 0x002fca00078e0204 */
[----:B------:R-:W-:Y:S01]  /*0670*/  STG.E.64 desc[UR4][R4.64], RZ ;  /* 0x000000ff04007986 */ /* 0x000fe2000c101b04 */
[----:B--2---:R-:W-:-:S05]  /*0680*/  IMAD.WIDE R6, R0, 0x8, R6 ;  /* 0x0000000800067825 */ /* 0x004fca00078e0206 */
[----:B------:R-:W-:Y:S01]  /*0690*/  STG.E.64 desc[UR4][R6.64], RZ ;  /* 0x000000ff06007986 */ /* 0x000fe2000c101b04 */
[----:B------:R-:W-:Y:S05]  /*06a0*/  EXIT ;  /* 0x000000000000794d */ /* 0x000fea0003800000 */
        .weak           $__internal_2_$__cuda_sm20_div_rn_f64_full
        .type           $__internal_2_$__cuda_sm20_div_rn_f64_full,@function
        .size           $__internal_2_$__cuda_sm20_div_rn_f64_full,(.L_x_206 - $__internal_2_$__cuda_sm20_div_rn_f64_full)
$__internal_2_$__cuda_sm20_div_rn_f64_full:
[C---:B------:R-:W-:Y:S01]  /*06b0*/  FSETP.GEU.AND P0, PT, |R11|.reuse, 1.469367938527859385e-39, PT ;  /* 0x001000000b00780b */ /* 0x040fe20003f0e200 */
[----:B------:R-:W-:Y:S01]  /*06c0*/  IMAD.MOV.U32 R20, RZ, RZ, 0x1 ;  /* 0x00000001ff147424 */ /* 0x000fe200078e00ff */
[----:B------:R-:W-:Y:S01]  /*06d0*/  LOP3.LUT R2, R11, 0x800fffff, RZ, 0xc0, !PT ;  /* 0x800fffff0b027812 */ /* 0x000fe200078ec0ff */
[----:B------:R-:W-:Y:S01]  /*06e0*/  BSSY.RECONVERGENT B2, `(.L_x_116) ;  /* 0x0000054000027945 */ /* 0x000fe20003800200 */
[C---:B------:R-:W-:Y:S02]  /*06f0*/  FSETP.GEU.AND P2, PT, |R13|.reuse, 1.469367938527859385e-39, PT ;  /* 0x001000000d00780b */ /* 0x040fe40003f4e200 */
[----:B------:R-:W-:Y:S01]  /*0700*/  LOP3.LUT R3, R2, 0x3ff00000, RZ, 0xfc, !PT ;  /* 0x3ff0000002037812 */ /* 0x000fe200078efcff */
[----:B------:R-:W-:Y:S01]  /*0710*/  IMAD.MOV.U32 R2, RZ, RZ, R10 ;  /* 0x000000ffff027224 */ /* 0x000fe200078e000a */
[----:B------:R-:W-:Y:S02]  /*0720*/  LOP3.LUT R17, R13, 0x7ff00000, RZ, 0xc0, !PT ;  /* 0x7ff000000d117812 */ /* 0x000fe400078ec0ff */
[----:B------:R-:W-:-:S03]  /*0730*/  LOP3.LUT R26, R11, 0x7ff00000, RZ, 0xc0, !PT ;  /* 0x7ff000000b1a7812 */ /* 0x000fc600078ec0ff */
[----:B------:R-:W-:Y:S01]  /*0740*/  @!P0 DMUL R2, R10, 8.98846567431157953865e+307 ;  /* 0x7fe000000a028828 */ /* 0x000fe20000000000 */
[----:B------:R-:W-:-:S03]  /*0750*/  ISETP.GE.U32.AND P1, PT, R17, R26, PT ;  /* 0x0000001a1100720c */ /* 0x000fc60003f26070 */
[----:B------:R-:W-:Y:S01]  /*0760*/  @!P2 LOP3.LUT R18, R11, 0x7ff00000, RZ, 0xc0, !PT ;  /* 0x7ff000000b12a812 */ /* 0x000fe200078ec0ff */
[----:B------:R-:W-:Y:S01]  /*0770*/  @!P2 IMAD.MOV.U32 R22, RZ, RZ, RZ ;  /* 0x000000ffff16a224 */ /* 0x000fe200078e00ff */
[----:B------:R-:W0:Y:S02]  /*0780*/  MUFU.RCP64H R21, R3 ;  /* 0x0000000300157308 */ /* 0x000e240000001800 */
[----:B------:R-:W-:Y:S01]  /*0790*/  @!P2 ISETP.GE.U32.AND P3, PT, R17, R18, PT ;  /* 0x000000121100a20c */ /* 0x000fe20003f66070 */
[----:B------:R-:W-:Y:S01]  /*07a0*/  IMAD.MOV.U32 R18, RZ, RZ, 0x1ca00000 ;  /* 0x1ca00000ff127424 */ /* 0x000fe200078e00ff */
[----:B------:R-:W-:-:S04]  /*07b0*/  @!P0 LOP3.LUT R26, R3, 0x7ff00000, RZ, 0xc0, !PT ;  /* 0x7ff00000031a8812 */ /* 0x000fc800078ec0ff */
[----:B------:R-:W-:Y:S01]  /*07c0*/  @!P2 SEL R19, R18, 0x63400000, !P3 ;  /* 0x634000001213a807 */ /* 0x000fe20005800000 */
[----:B------:R-:W-:-:S03]  /*07d0*/  VIADD R27, R26, 0xffffffff ;  /* 0xffffffff1a1b7836 */ /* 0x000fc60000000000 */
[----:B------:R-:W-:-:S04]  /*07e0*/  @!P2 LOP3.LUT R19, R19, 0x80000000, R13, 0xf8, !PT ;  /* 0x800000001313a812 */ /* 0x000fc800078ef80d */
[----:B------:R-:W-:Y:S01]  /*07f0*/  @!P2 LOP3.LUT R23, R19, 0x100000, RZ, 0xfc, !PT ;  /* 0x001000001317a812 */ /* 0x000fe200078efcff */
[----:B0-----:R-:W-:Y:S01]  /*0800*/  DFMA R14, R20, -R2, 1 ;  /* 0x3ff00000140e742b */ /* 0x001fe20000000802 */
[----:B------:R-:W-:-:S07]  /*0810*/  IMAD.MOV.U32 R19, RZ, RZ, R17 ;  /* 0x000000ffff137224 */ /* 0x000fce00078e0011 */
[----:B------:R-:W-:-:S08]  /*0820*/  DFMA R14, R14, R14, R14 ;  /* 0x0000000e0e0e722b */ /* 0x000fd0000000000e */
[----:B------:R-:W-:Y:S01]  /*0830*/  DFMA R20, R20, R14, R20 ;  /* 0x0000000e1414722b */ /* 0x000fe20000000014 */
[----:B------:R-:W-:Y:S01]  /*0840*/  SEL R15, R18, 0x63400000, !P1 ;  /* 0x63400000120f7807 */ /* 0x000fe20004800000 */
[----:B------:R-:W-:-:S03]  /*0850*/  IMAD.MOV.U32 R14, RZ, RZ, R12 ;  /* 0x000000ffff0e7224 */ /* 0x000fc600078e000c */
[----:B------:R-:W-:-:S03]  /*0860*/  LOP3.LUT R15, R15, 0x800fffff, R13, 0xf8, !PT ;  /* 0x800fffff0f0f7812 */ /* 0x000fc600078ef80d */
[----:B------:R-:W-:-:S03]  /*0870*/  DFMA R24, R20, -R2, 1 ;  /* 0x3ff000001418742b */ /* 0x000fc60000000802 */
[----:B------:R-:W-:-:S05]  /*0880*/  @!P2 DFMA R14, R14, 2, -R22 ;  /* 0x400000000e0ea82b */ /* 0x000fca0000000816 */
[----:B------:R-:W-:-:S05]  /*0890*/  DFMA R24, R20, R24, R20 ;  /* 0x000000181418722b */ /* 0x000fca0000000014 */
[----:B------:R-:W-:-:S03]  /*08a0*/  @!P2 LOP3.LUT R19, R15, 0x7ff00000, RZ, 0xc0, !PT ;  /* 0x7ff000000f13a812 */ /* 0x000fc600078ec0ff */
[----:B------:R-:W-:Y:S02]  /*08b0*/  DMUL R20, R24, R14 ;  /* 0x0000000e18147228 */ /* 0x000fe40000000000 */
[----:B------:R-:W-:-:S05]  /*08c0*/  VIADD R22, R19, 0xffffffff ;  /* 0xffffffff13167836 */ /* 0x000fca0000000000 */
[----:B------:R-:W-:Y:S01]  /*08d0*/  ISETP.GT.U32.AND P0, PT, R22, 0x7feffffe, PT ;  /* 0x7feffffe1600780c */ /* 0x000fe20003f04070 */
[----:B------:R-:W-:-:S03]  /*08e0*/  DFMA R22, R20, -R2, R14 ;  /* 0x800000021416722b */ /* 0x000fc6000000000e */
[----:B------:R-:W-:-:S05]  /*08f0*/  ISETP.GT.U32.OR P0, PT, R27, 0x7feffffe, P0 ;  /* 0x7feffffe1b00780c */ /* 0x000fca0000704470 */
[----:B------:R-:W-:-:S08]  /*0900*/  DFMA R22, R24, R22, R20 ;  /* 0x000000161816722b */ /* 0x000fd00000000014 */
[----:B------:R-:W-:Y:S05]  /*0910*/  @P0 BRA `(.L_x_117) ;  /* 0x00000000006c0947 */ /* 0x000fea0003800000 */
[----:B------:R-:W-:-:S04]  /*0920*/  LOP3.LUT R20, R11, 0x7ff00000, RZ, 0xc0, !PT ;  /* 0x7ff000000b147812 */ /* 0x000fc800078ec0ff */
[CC--:B------:R-:W-:Y:S02]  /*0930*/  VIADDMNMX R12, R17.reuse, -R20.reuse, 0xb9600000, !PT ;  /* 0xb9600000110c7446 */ /* 0x0c0fe40007800914 */
[----:B------:R-:W-:Y:S02]  /*0940*/  ISETP.GE.U32.AND P0, PT, R17, R20, PT ;  /* 0x000000141100720c */ /* 0x000fe40003f06070 */
[----:B------:R-:W-:Y:S02]  /*0950*/  VIMNMX R12, PT, PT, R12, 0x46a00000, PT ;  /* 0x46a000000c0c7848 */ /* 0x000fe40003fe0100 */
[----:B------:R-:W-:Y:S01]  /*0960*/  SEL R13, R18, 0x63400000, !P0 ;  /* 0x63400000120d7807 */ /* 0x000fe20004000000 */
[----:B------:R-:W-:-:S04]  /*0970*/  IMAD.MOV.U32 R18, RZ, RZ, RZ ;  /* 0x000000ffff127224 */ /* 0x000fc800078e00ff */
[----:B------:R-:W-:-:S04]  /*0980*/  IMAD.IADD R12, R12, 0x1, -R13 ;  /* 0x000000010c0c7824 */ /* 0x000fc800078e0a0d */
        /* <DEDUP_REMOVED lines=11> */
[----:B------:R-:W-:Y:S01]  /*0a40*/  DMUL.RP R18, R22, R18 ;  /* 0x0000001216127228 */ /* 0x000fe20000008000 */
[----:B------:R-:W-:-:S06]  /*0a50*/  IMAD.MOV.U32 R2, RZ, RZ, RZ ;  /* 0x000000ffff027224 */ /* 0x000fcc00078e00ff */
[----:B------:R-:W-:-:S03]  /*0a60*/  DFMA R2, R20, -R2, R22 ;  /* 0x800000021402722b */ /* 0x000fc60000000016 */
[----:B------:R-:W-:-:S03]  /*0a70*/  LOP3.LUT R11, R19, R11, RZ, 0x3c, !PT ;  /* 0x0000000b130b7212 */ /* 0x000fc600078e3cff */
[----:B------:R-:W-:-:S04]  /*0a80*/  IADD3 R2, PT, PT, -R12, -0x43300000, RZ ;  /* 0xbcd000000c027810 */ /* 0x000fc80007ffe1ff */
[----:B------:R-:W-:-:S04]  /*0a90*/  FSETP.NEU.AND P0, PT, |R3|, R2, PT ;  /* 0x000000020300720b */ /* 0x000fc80003f0d200 */
[----:B------:R-:W-:Y:S02]  /*0aa0*/  FSEL R20, R18, R20, !P0 ;  /* 0x0000001412147208 */ /* 0x000fe40004000000 */
[----:B------:R-:W-:Y:S01]  /*0ab0*/  FSEL R21, R11, R21, !P0 ;  /* 0x000000150b157208 */ /* 0x000fe20004000000 */
[----:B------:R-:W-:Y:S06]  /*0ac0*/  BRA `(.L_x_118) ;  /* 0x0000000000547947 */ /* 0x000fec0003800000 */
.L_x_117:
        /* <DEDUP_REMOVED lines=13> */
[----:B------:R-:W-:Y:S02]  /*0ba0*/  @P0 IMAD.MOV.U32 R20, RZ, RZ, RZ ;  /* 0x000000ffff140224 */ /* 0x000fe400078e00ff */
[----:B------:R-:W-:Y:S01]  /*0bb0*/  @P0 IMAD.MOV.U32 R21, RZ, RZ, R2 ;  /* 0x000000ffff150224 */ /* 0x000fe200078e0002 */
[----:B------:R-:W-:Y:S06]  /*0bc0*/  BRA `(.L_x_118) ;  /* 0x0000000000147947 */ /* 0x000fec0003800000 */
.L_x_120:
[----:B------:R-:W-:Y:S01]  /*0bd0*/  LOP3.LUT R21, R11, 0x80000, RZ, 0xfc, !PT ;  /* 0x000800000b157812 */ /* 0x000fe200078efcff */
[----:B------:R-:W-:Y:S01]  /*0be0*/  IMAD.MOV.U32 R20, RZ, RZ, R10 ;  /* 0x000000ffff147224 */ /* 0x000fe200078e000a */
[----:B------:R-:W-:Y:S06]  /*0bf0*/  BRA `(.L_x_118) ;  /* 0x0000000000087947 */ /* 0x000fec0003800000 */
.L_x_119:
[----:B------:R-:W-:Y:S01]  /*0c00*/  LOP3.LUT R21, R13, 0x80000, RZ, 0xfc, !PT ;  /* 0x000800000d157812 */ /* 0x000fe200078efcff */
[----:B------:R-:W-:-:S07]  /*0c10*/  IMAD.MOV.U32 R20, RZ, RZ, R12 ;  /* 0x000000ffff147224 */ /* 0x000fce00078e000c */
.L_x_118:
[----:B------:R-:W-:Y:S05]  /*0c20*/  BSYNC.RECONVERGENT B2 ;  /* 0x0000000000027941 */ /* 0x000fea0003800200 */
.L_x_116:
[----:B------:R-:W-:Y:S02]  /*0c30*/  IMAD.MOV.U32 R17, RZ, RZ, 0x0 ;  /* 0x00000000ff117424 */ /* 0x000fe400078e00ff */
[----:B------:R-:W-:Y:S02]  /*0c40*/  IMAD.MOV.U32 R2, RZ, RZ, R20 ;  /* 0x000000ffff027224 */ /* 0x000fe400078e0014 */
[----:B------:R-:W-:Y:S01]  /*0c50*/  IMAD.MOV.U32 R3, RZ, RZ, R21 ;  /* 0x000000ffff037224 */ /* 0x000fe200078e0015 */
[----:B------:R-:W-:Y:S06]  /*0c60*/  RET.REL.NODEC R16 `(_Z23optimized_signal_kernelPKdS0_S0_PiPdS2_idd) ;  /* 0xfffffff010e47950 */ /* 0x000fec0003c3ffff */
.L_x_121:
        /* <DEDUP_REMOVED lines=9> */
.L_x_206:


//--------------------- .text._Z23fused_indicators_kernelPKdPdS1_PiS1_S1_iiidd --------------------------
	.section	.text._Z23fused_indicators_kernelPKdPdS1_PiS1_S1_iiidd,"ax",@progbits
	.align	128
        .global         _Z23fused_indicators_kernelPKdPdS1_PiS1_S1_iiidd
        .type           _Z23fused_indicators_kernelPKdPdS1_PiS1_S1_iiidd,@function
        .size           _Z23fused_indicators_kernelPKdPdS1_PiS1_S1_iiidd,(.L_x_207 - _Z23fused_indicators_kernelPKdPdS1_PiS1_S1_iiidd)
        .other          _Z23fused_indicators_kernelPKdPdS1_PiS1_S1_iiidd,@"STO_CUDA_ENTRY STV_DEFAULT"
_Z23fused_indicators_kernelPKdPdS1_PiS1_S1_iiidd:
.text._Z23fused_indicators_kernelPKdPdS1_PiS1_S1_iiidd:
[----:B------:R-:W-:Y:S01]  /*0000*/  LDC R1, c[0x0][0x37c] ;  /* 0x0000df00ff017b82 */ /* 0x000fe20000000800 */
[----:B------:R-:W0:Y:S07]  /*0010*/  S2R R2, SR_TID.X ;  /* 0x0000000000027919 */ /* 0x000e2e0000002100 */
[----:B------:R-:W1:Y:S01]  /*0020*/  S2UR UR4, SR_CTAID.X ;  /* 0x00000000000479c3 */ /* 0x000e620000002500 */
[----:B------:R-:W1:Y:S01]  /*0030*/  LDCU UR5, c[0x0][0x360] ;  /* 0x00006c00ff0577ac */ /* 0x000e620008000800 */
[----:B------:R-:W2:Y:S01]  /*0040*/  LDCU UR6, c[0x0][0x3b0] ;  /* 0x00007600ff0677ac */ /* 0x000ea20008000800 */
[----:B-1----:R-:W-:-:S06]  /*0050*/  UIMAD UR4, UR4, UR5, URZ ;  /* 0x00000005040472a4 */ /* 0x002fcc000f8e02ff */
[----:B0-----:R-:W-:-:S05]  /*0060*/  VIADD R0, R2, UR4 ;  /* 0x0000000402007c36 */ /* 0x001fca0008000000 */
[----:B--2---:R-:W-:-:S13]  /*0070*/  ISETP.GE.AND P0, PT, R0, UR6, PT ;  /* 0x0000000600007c0c */ /* 0x004fda000bf06270 */
[----:B------:R-:W-:Y:S05]  /*0080*/  @P0 EXIT ;  /* 0x000000000000094d */ /* 0x000fea0003800000 */
[----:B------:R-:W0:Y:S01]  /*0090*/  LDCU UR8, c[0x0][0x3b4] ;  /* 0x00007680ff0877ac */ /* 0x000e220008000800 */
[----:B------:R-:W1:Y:S01]  /*00a0*/  LDC.64 R16, c[0x0][0x388] ;  /* 0x0000e200ff107b82 */ /* 0x000e620000000a00 */
[----:B------:R-:W-:Y:S01]  /*00b0*/  BSSY.RECONVERGENT B0, `(.L_x_122) ;  /* 0x0000092000007945 */ /* 0x000fe20003800200 */
[----:B------:R-:W2:Y:S01]  /*00c0*/  LDCU.64 UR6, c[0x0][0x358] ;  /* 0x00006b00ff0677ac */ /* 0x000ea20008000a00 */
[----:B0-----:R-:W-:-:S06]  /*00d0*/  UIADD3 UR5, UPT, UPT, UR8, -0x1, URZ ;  /* 0xffffffff08057890 */ /* 0x001fcc000fffe0ff */
[C---:B------:R-:W-:Y:S01]  /*00e0*/  ISETP.GE.AND P0, PT, R0.reuse, UR5, PT ;  /* 0x0000000500007c0c */ /* 0x040fe2000bf06270 */
[----:B-1----:R-:W-:-:S12]  /*00f0*/  IMAD.WIDE R16, R0, 0x8, R16 ;  /* 0x0000000800107825 */ /* 0x002fd800078e0210 */
[----:B--2---:R-:W-:Y:S05]  /*0100*/  @!P0 BRA `(.L_x_123) ;  /* 0x00000008002c8947 */ /* 0x004fea0003800000 */
[----:B------:R-:W-:Y:S01]  /*0110*/  UISETP.GE.AND UP0, UPT, UR8, 0x1, UPT ;  /* 0x000000010800788c */ /* 0x000fe2000bf06270 */
[----:B------:R-:W-:-:S08]  /*0120*/  CS2R R26, SRZ ;  /* 0x00000000001a7805 */ /* 0x000fd0000001ff00 */
[----:B------:R-:W-:Y:S05]  /*0130*/  BRA.U !UP0, `(.L_x_124) ;  /* 0x0000000508b87547 */ /* 0x000fea000b800000 */
[----:B------:R-:W-:Y:S01]  /*0140*/  VIADD R3, R0, -UR8 ;  /* 0x8000000800037c36 */ /* 0x000fe20008000000 */
[----:B------:R-:W-:Y:S01]  /*0150*/  BSSY.RECONVERGENT B1, `(.L_x_125) ;  /* 0x0000032000017945 */ /* 0x000fe20003800200 */
[----:B------:R-:W-:-:S03]  /*0160*/  CS2R R26, SRZ ;  /* 0x00000000001a7805 */ /* 0x000fc6000001ff00 */
[----:B------:R-:W-:-:S05]  /*0170*/  VIADDMNMX R4, R3, 0x1, R0, !PT ;  /* 0x0000000103047846 */ /* 0x000fca0007800100 */
[----:B------:R-:W-:-:S04]  /*0180*/  VIADD R5, R4, UR8 ;  /* 0x0000000804057c36 */ /* 0x000fc80008000000 */
[----:B------:R-:W-:Y:S01]  /*0190*/  IMAD.IADD R4, R5, 0x1, -R0 ;  /* 0x0000000105047824 */ /* 0x000fe200078e0a00 */
[----:B------:R-:W-:-:S04]  /*01a0*/  IADD3 R6, PT, PT, R2, UR4, -R5 ;  /* 0x0000000402067c10 */ /* 0x000fc8000fffe805 */
[----:B------:R-:W-:Y:S02]  /*01b0*/  ISETP.GT.U32.AND P0, PT, R6, -0x10, PT ;  /* 0xfffffff00600780c */ /* 0x000fe40003f04070 */
[----:B------:R-:W-:-:S11]  /*01c0*/  LOP3.LUT P1, R5, R4, 0xf, RZ, 0xc0, !PT ;  /* 0x0000000f04057812 */ /* 0x000fd6000782c0ff */
[----:B------:R-:W-:Y:S05]  /*01d0*/  @P0 BRA `(.L_x_126) ;  /* 0x0000000000a40947 */ /* 0x000fea0003800000 */
[----:B------:R-:W-:Y:S02]  /*01e0*/  LOP3.LUT R28, R4, 0xfffffff0, RZ, 0xc0, !PT ;  /* 0xfffffff0041c7812 */ /* 0x000fe400078ec0ff */
[----:B------:R-:W-:-:S03]  /*01f0*/  CS2R R26, SRZ ;  /* 0x00000000001a7805 */ /* 0x000fc6000001ff00 */
[----:B------:R-:W-:-:S07]  /*0200*/  IMAD.MOV R28, RZ, RZ, -R28 ;  /* 0x000000ffff1c7224 */ /* 0x000fce00078e0a1c */
.L_x_127:
[----:B------:R-:W0:Y:S02]  /*0210*/  LDC.64 R24, c[0x0][0x380] ;  /* 0x0000e000ff187b82 */ /* 0x000e240000000a00 */
[----:B0-----:R-:W-:-:S05]  /*0220*/  IMAD.WIDE R24, R3, 0x8, R24 ;  /* 0x0000000803187825 */ /* 0x001fca00078e0218 */
[----:B------:R-:W2:Y:S04]  /*0230*/  LDG.E.64 R22, desc[UR6][R24.64+0x8] ;  /* 0x0000080618167981 */ /* 0x000ea8000c1e1b00 */
[----:B------:R-:W3:Y:S04]  /*0240*/  LDG.E.64 R18, desc[UR6][R24.64+0x10] ;  /* 0x0000100618127981 */ /* 0x000ee8000c1e1b00 */
[----:B------:R-:W4:Y:S04]  /*0250*/  LDG.E.64 R14, desc[UR6][R24.64+0x18] ;  /* 0x00001806180e7981 */ /* 0x000f28000c1e1b00 */
[----:B------:R-:W5:Y:S04]  /*0260*/  LDG.E.64 R12, desc[UR6][R24.64+0x20] ;  /* 0x00002006180c7981 */ /* 0x000f68000c1e1b00 */
[----:B------:R-:W5:Y:S04]  /*0270*/  LDG.E.64 R10, desc[UR6][R24.64+0x28] ;  /* 0x00002806180a7981 */ /* 0x000f68000c1e1b00 */
[----:B------:R-:W5:Y:S04]  /*0280*/  LDG.E.64 R8, desc[UR6][R24.64+0x30] ;  /* 0x0000300618087981 */ /* 0x000f68000c1e1b00 */
[----:B------:R-:W5:Y:S04]  /*0290*/  LDG.E.64 R6, desc[UR6][R24.64+0x38] ;  /* 0x0000380618067981 */ /* 0x000f68000c1e1b00 */
[----:B------:R-:W5:Y:S01]  /*02a0*/  LDG.E.64 R20, desc[UR6][R24.64+0x40] ;  /* 0x0000400618147981 */ /* 0x000f62000c1e1b00 */
[----:B--2---:R-:W-:-:S03]  /*02b0*/  DADD R22, R22, R26 ;  /* 0x0000000016167229 */ /* 0x004fc6000000001a */
[----:B------:R-:W2:Y:S05]  /*02c0*/  LDG.E.64 R26, desc[UR6][R24.64+0x80] ;  /* 0x00008006181a7981 */ /* 0x000eaa000c1e1b00 */
[----:B---3--:R-:W-:Y:S02]  /*02d0*/  DADD R18, R22, R18 ;  /* 0x0000000016127229 */ /* 0x008fe40000000012 */
[----:B------:R-:W3:Y:S06]  /*02e0*/  LDG.E.64 R22, desc[UR6][R24.64+0x48] ;  /* 0x0000480618167981 */ /* 0x000eec000c1e1b00 */
[----:B----4-:R-:W-:-:S02]  /*02f0*/  DADD R14, R18, R14 ;  /* 0x00000000120e7229 */ /* 0x010fc4000000000e */
[----:B------:R-:W4:Y:S06]  /*0300*/  LDG.E.64 R18, desc[UR6][R24.64+0x50] ;  /* 0x0000500618127981 */ /* 0x000f2c000c1e1b00 */
[----:B-----5:R-:W-:Y:S02]  /*0310*/  DADD R12, R14, R12 ;  /* 0x000000000e0c7229 */ /* 0x020fe4000000000c */
[----:B------:R-:W5:Y:S06]  /*0320*/  LDG.E.64 R14, desc[UR6][R24.64+0x58] ;  /* 0x00005806180e7981 */ /* 0x000f6c000c1e1b00 */
[----:B------:R-:W-:-:S02]  /*0330*/  DADD R10, R12, R10 ;  /* 0x000000000c0a7229 */ /* 0x000fc4000000000a */
[----:B------:R-:W2:Y:S06]  /*0340*/  LDG.E.64 R12, desc[UR6][R24.64+0x60] ;  /* 0x00006006180c7981 */ /* 0x000eac000c1e1b00 */
[----:B------:R-:W-:Y:S02]  /*0350*/  DADD R8, R10, R8 ;  /* 0x000000000a087229 */ /* 0x000fe40000000008 */
[----:B------:R-:W2:Y:S06]  /*0360*/  LDG.E.64 R10, desc[UR6][R24.64+0x68] ;  /* 0x00006806180a7981 */ /* 0x000eac000c1e1b00 */
[----:B------:R-:W-:-:S02]  /*0370*/  DADD R6, R8, R6 ;  /* 0x0000000008067229 */ /* 0x000fc40000000006 */
[----:B------:R-:W2:Y:S06]  /*0380*/  LDG.E.64 R8, desc[UR6][R24.64+0x70] ;  /* 0x0000700618087981 */ /* 0x000eac000c1e1b00 */
[----:B------:R-:W-:Y:S02]  /*0390*/  DADD R20, R6, R20 ;  /* 0x0000000006147229 */ /* 0x000fe40000000014 */
[----:B------:R-:W2:Y:S01]  /*03a0*/  LDG.E.64 R6, desc[UR6][R24.64+0x78] ;  /* 0x0000780618067981 */ /* 0x000ea2000c1e1b00 */
[----:B------:R-:W-:-:S05]  /*03b0*/  VIADD R28, R28, 0x10 ;  /* 0x000000101c1c7836 */ /* 0x000fca0000000000 */
[----:B------:R-:W-:Y:S01]  /*03c0*/  ISETP.NE.AND P0, PT, R28, RZ, PT ;  /* 0x000000ff1c00720c */ /* 0x000fe20003f05270 */
[----:B------:R-:W-:Y:S01]  /*03d0*/  VIADD R3, R3, 0x10 ;  /* 0x0000001003037836 */ /* 0x000fe20000000000 */
[----:B---3--:R-:W-:-:S08]  /*03e0*/  DADD R20, R20, R22 ;  /* 0x0000000014147229 */ /* 0x008fd00000000016 */
[----:B----4-:R-:W-:-:S08]  /*03f0*/  DADD R18, R20, R18 ;  /* 0x0000000014127229 */ /* 0x010fd00000000012 */
[----:B-----5:R-:W-:-:S08]  /*0400*/  DADD R14, R18, R14 ;  /* 0x00000000120e7229 */ /* 0x020fd0000000000e */
[----:B--2---:R-:W-:-:S08]  /*0410*/  DADD R12, R14, R12 ;  /* 0x000000000e0c7229 */ /* 0x004fd0000000000c */
[----:B------:R-:W-:-:S08]  /*0420*/  DADD R10, R12, R10 ;  /* 0x000000000c0a7229 */ /* 0x000fd0000000000a */
[----:B------:R-:W-:-:S08]  /*0430*/  DADD R8, R10, R8 ;  /* 0x000000000a087229 */ /* 0x000fd00000000008 */
[----:B------:R-:W-:-:S08]  /*0440*/  DADD R6, R8, R6 ;  /* 0x0000000008067229 */ /* 0x000fd00000000006 */
[----:B------:R-:W-:Y:S01]  /*0450*/  DADD R26, R6, R26 ;  /* 0x00000000061a7229 */ /* 0x000fe2000000001a */
[----:B------:R-:W-:Y:S10]  /*0460*/  @P0 BRA `(.L_x_127) ;  /* 0xfffffffc00680947 */ /* 0x000ff4000383ffff */
.L_x_126:
[----:B------:R-:W-:Y:S05]  /*0470*/  BSYNC.RECONVERGENT B1 ;  /* 0x0000000000017941 */ /* 0x000fea0003800200 */
.L_x_125:
[----:B------:R-:W-:Y:S04]  /*0480*/  BSSY.RECONVERGENT B1, `(.L_x_124) ;  /* 0x0000039000017945 */ /* 0x000fe80003800200 */
[----:B------:R-:W-:Y:S05]  /*0490*/  @!P1 BRA `(.L_x_128) ;  /* 0x0000000000dc9947 */ /* 0x000fea0003800000 */
[----:B------:R-:W-:Y:S01]  /*04a0*/  ISETP.GE.U32.AND P0, PT, R5, 0x8, PT ;  /* 0x000000080500780c */ /* 0x000fe20003f06070 */
[----:B------:R-:W-:Y:S01]  /*04b0*/  BSSY.RECONVERGENT B2, `(.L_x_129) ;  /* 0x0000017000027945 */ /* 0x000fe20003800200 */
[----:B------:R-:W-:-:S04]  /*04c0*/  LOP3.LUT R28, R4, 0x7, RZ, 0xc0, !PT ;  /* 0x00000007041c7812 */ /* 0x000fc800078ec0ff */
[----:B------:R-:W-:-:S07]  /*04d0*/  ISETP.NE.AND P1, PT, R28, RZ, PT ;  /* 0x000000ff1c00720c */ /* 0x000fce0003f25270 */
[----:B------:R-:W-:Y:S06]  /*04e0*/  @!P0 BRA `(.L_x_130) ;  /* 0x00000000004c8947 */ /* 0x000fec0003800000 */
        /* <DEDUP_REMOVED lines=10> */
[----:B------:R-:W-:Y:S01]  /*0590*/  VIADD R3, R3, 0x8 ;  /* 0x0000000803037836 */ /* 0x000fe20000000000 */
[----:B--2---:R-:W-:-:S08]  /*05a0*/  DADD R20, R26, R20 ;  /* 0x000000001a147229 */ /* 0x004fd00000000014 */
[----:B---3--:R-:W-:-:S08]  /*05b0*/  DADD R18, R20, R18 ;  /* 0x0000000014127229 */ /* 0x008fd00000000012 */
[----:B----4-:R-:W-:-:S08]  /*05c0*/  DADD R14, R18, R14 ;  /* 0x00000000120e7229 */ /* 0x010fd0000000000e */
[----:B-----5:R-:W-:-:S08]  /*05d0*/  DADD R12, R14, R12 ;  /* 0x000000000e0c7229 */ /* 0x020fd0000000000c */
[----:B------:R-:W-:-:S08]  /*05e0*/  DADD R10, R12, R10 ;  /* 0x000000000c0a7229 */ /* 0x000fd0000000000a */
[----:B------:R-:W-:-:S08]  /*05f0*/  DADD R8, R10, R8 ;  /* 0x000000000a087229 */ /* 0x000fd00000000008 */
[----:B------:R-:W-:-:S08]  /*0600*/  DADD R6, R8, R6 ;  /* 0x0000000008067229 */ /* 0x000fd00000000006 */
[----:B------:R-:W-:-:S11]  /*0610*/  DADD R26, R6, R24 ;  /* 0x00000000061a7229 */ /* 0x000fd60000000018 */
.L_x_130:
[----:B------:R-:W-:Y:S05]  /*0620*/  BSYNC.RECONVERGENT B2 ;  /* 0x0000000000027941 */ /* 0x000fea0003800200 */
.L_x_129:
        /* <DEDUP_REMOVED lines=11> */
[----:B------:R-:W5:Y:S01]  /*06e0*/  LDG.E.64 R14, desc[UR6][R6.64+0x20] ;  /* 0x00002006060e7981 */ /* 0x000f62000c1e1b00 */
[----:B------:R-:W-:Y:S01]  /*06f0*/  VIADD R3, R3, 0x4 ;  /* 0x0000000403037836 */ /* 0x000fe20000000000 */
[----:B--2---:R-:W-:-:S08]  /*0700*/  DADD R8, R26, R8 ;  /* 0x000000001a087229 */ /* 0x004fd00000000008 */
[----:B---3--:R-:W-:-:S08]  /*0710*/  DADD R8, R8, R10 ;  /* 0x0000000008087229 */ /* 0x008fd0000000000a */
[----:B----4-:R-:W-:-:S08]  /*0720*/  DADD R8, R8, R12 ;  /* 0x0000000008087229 */ /* 0x010fd0000000000c */
[----:B-----5:R-:W-:-:S11]  /*0730*/  DADD R26, R8, R14 ;  /* 0x00000000081a7229 */ /* 0x020fd6000000000e */
.L_x_132:
[----:B------:R-:W-:Y:S05]  /*0740*/  BSYNC.RECONVERGENT B2 ;  /* 0x0000000000027941 */ /* 0x000fea0003800200 */
.L_x_131:
[----:B------:R-:W-:Y:S05]  /*0750*/  @!P1 BRA `(.L_x_128) ;  /* 0x00000000002c9947 */ /* 0x000fea0003800000 */
[----:B------:R-:W0:Y:S01]  /*0760*/  LDC.64 R6, c[0x0][0x380] ;  /* 0x0000e000ff067b82 */ /* 0x000e220000000a00 */
[----:B------:R-:W-:Y:S01]  /*0770*/  IMAD.MOV R8, RZ, RZ, -R4 ;  /* 0x000000ffff087224 */ /* 0x000fe200078e0a04 */
[----:B0-----:R-:W-:-:S05]  /*0780*/  IADD3 R6, P0, PT, R6, 0x8, RZ ;  /* 0x0000000806067810 */ /* 0x001fca0007f1e0ff */
[----:B------:R-:W-:-:S08]  /*0790*/  IMAD.X R7, RZ, RZ, R7, P0 ;  /* 0x000000ffff077224 */ /* 0x000fd000000e0607 */
.L_x_133:
[----:B------:R-:W-:-:S06]  /*07a0*/  IMAD.WIDE R4, R3, 0x8, R6 ;  /* 0x0000000803047825 */ /* 0x000fcc00078e0206 */
[----:B------:R-:W2:Y:S01]  /*07b0*/  LDG.E.64 R4, desc[UR6][R4.64] ;  /* 0x0000000604047981 */ /* 0x000ea2000c1e1b00 */
[----:B------:R-:W-:Y:S02]  /*07c0*/  VIADD R8, R8, 0x1 ;  /* 0x0000000108087836 */ /* 0x000fe40000000000 */
[----:B------:R-:W-:-:S03]  /*07d0*/  VIADD R3, R3, 0x1 ;  /* 0x0000000103037836 */ /* 0x000fc60000000000 */
[----:B------:R-:W-:Y:S01]  /*07e0*/  ISETP.NE.AND P0, PT, R8, RZ, PT ;  /* 0x000000ff0800720c */ /* 0x000fe20003f05270 */
[----:B--2---:R-:W-:-:S12]  /*07f0*/  DADD R26, R4, R26 ;  /* 0x00000000041a7229 */ /* 0x004fd8000000001a */
[----:B------:R-:W-:Y:S05]  /*0800*/  @P0 BRA `(.L_x_133) ;  /* 0xfffffffc00e40947 */ /* 0x000fea000383ffff */
.L_x_128:
[----:B------:R-:W-:Y:S05]  /*0810*/  BSYNC.RECONVERGENT B1 ;  /* 0x0000000000017941 */ /* 0x000fea0003800200 */
.L_x_124:
        /* <DEDUP_REMOVED lines=20> */
[----:B------:R-:W-:Y:S05]  /*0960*/  CALL.REL.NOINC `($__internal_3_$__cuda_sm20_div_rn_f64_full) ;  /* 0x0000001800547944 */ /* 0x000fea0003c00000 */
[----:B------:R-:W-:Y:S02]  /*0970*/  IMAD.MOV.U32 R4, RZ, RZ, R6 ;  /* 0x000000ffff047224 */ /* 0x000fe400078e0006 */
[----:B------:R-:W-:-:S07]  /*0980*/  IMAD.MOV.U32 R5, RZ, RZ, R7 ;  /* 0x000000ffff057224 */ /* 0x000fce00078e0007 */
.L_x_135:
[----:B------:R-:W-:Y:S05]  /*0990*/  BSYNC.RECONVERGENT B1 ;  /* 0x0000000000017941 */ /* 0x000fea0003800200 */
.L_x_134:
[----:B------:R0:W-:Y:S01]  /*09a0*/  STG.E.64 desc[UR6][R16.64], R4 ;  /* 0x0000000410007986 */ /* 0x0001e2000c101b06 */
[----:B------:R-:W-:Y:S05]  /*09b0*/  BRA `(.L_x_136) ;  /* 0x0000000000047947 */ /* 0x000fea0003800000 */
.L_x_123:
[----:B------:R1:W-:Y:S02]  /*09c0*/  STG.E.64 desc[UR6][R16.64], RZ ;  /* 0x000000ff10007986 */ /* 0x0003e4000c101b06 */
.L_x_136:
[----:B------:R-:W-:Y:S05]  /*09d0*/  BSYNC.RECONVERGENT B0 ;  /* 0x0000000000007941 */ /* 0x000fea0003800200 */
.L_x_122:
[----:B------:R-:W2:Y:S01]  /*09e0*/  LDCU UR5, c[0x0][0x3b8] ;  /* 0x00007700ff0577ac */ /* 0x000ea20008000800 */
[----:B------:R-:W-:Y:S01]  /*09f0*/  BSSY.RECONVERGENT B0, `(.L_x_137) ;  /* 0x000012a000007945 */ /* 0x000fe20003800200 */
[----:B0-----:R-:W-:Y:S02]  /*0a00*/  IMAD.MOV.U32 R4, RZ, RZ, 0x0 ;  /* 0x00000000ff047424 */ /* 0x001fe400078e00ff */
[----:B------:R-:W-:Y:S01]  /*0a10*/  IMAD.MOV.U32 R5, RZ, RZ, 0x40490000 ;  /* 0x40490000ff057424 */ /* 0x000fe200078e00ff */
[----:B--2---:R-:W-:-:S13]  /*0a20*/  ISETP.GE.AND P0, PT, R0, UR5, PT ;  /* 0x0000000500007c0c */ /* 0x004fda000bf06270 */
[----:B------:R-:W-:Y:S05]  /*0a30*/  @!P0 BRA `(.L_x_138) ;  /* 0x0000001000948947 */ /* 0x000fea0003800000 */
[----:B------:R-:W-:Y:S01]  /*0a40*/  UISETP.GE.AND UP0, UPT, UR5, 0x1, UPT ;  /* 0x000000010500788c */ /* 0x000fe2000bf06270 */
[----:B------:R-:W-:Y:S02]  /*0a50*/  CS2R R18, SRZ ;  /* 0x0000000000127805 */ /* 0x000fe4000001ff00 */
[----:B------:R-:W-:-:S06]  /*0a60*/  CS2R R14, SRZ ;  /* 0x00000000000e7805 */ /* 0x000fcc000001ff00 */
[----:B------:R-:W-:Y:S05]  /*0a70*/  BRA.U !UP0, `(.L_x_139) ;  /* 0x0000000908e47547 */ /* 0x000fea000b800000 */
[----:B------:R-:W-:Y:S01]  /*0a80*/  VIADD R3, R0, -UR5 ;  /* 0x8000000500037c36 */ /* 0x000fe20008000000 */
[----:B------:R-:W-:Y:S01]  /*0a90*/  BSSY.RECONVERGENT B1, `(.L_x_140) ;  /* 0x000005c000017945 */ /* 0x000fe20003800200 */
[----:B------:R-:W-:Y:S02]  /*0aa0*/  CS2R R14, SRZ ;  /* 0x00000000000e7805 */ /* 0x000fe4000001ff00 */
[----:B------:R-:W-:Y:S02]  /*0ab0*/  CS2R R18, SRZ ;  /* 0x0000000000127805 */ /* 0x000fe4000001ff00 */
[----:B------:R-:W-:-:S05]  /*0ac0*/  VIADDMNMX R6, R3, 0x1, R0, !PT ;  /* 0x0000000103067846 */ /* 0x000fca0007800100 */
[----:B------:R-:W-:-:S04]  /*0ad0*/  VIADD R7, R6, UR5 ;  /* 0x0000000506077c36 */ /* 0x000fc80008000000 */
[----:B------:R-:W-:Y:S01]  /*0ae0*/  IMAD.IADD R26, R7, 0x1, -R0 ;  /* 0x00000001071a7824 */ /* 0x000fe200078e0a00 */
[----:B------:R-:W-:-:S04]  /*0af0*/  IADD3 R2, PT, PT, R2, UR4, -R7 ;  /* 0x0000000402027c10 */ /* 0x000fc8000fffe807 */
[----:B------:R-:W-:-:S13]  /*0b00*/  ISETP.GT.U32.AND P0, PT, R2, -0x8, PT ;  /* 0xfffffff80200780c */ /* 0x000fda0003f04070 */
[----:B------:R-:W-:Y:S05]  /*0b10*/  @P0 BRA `(.L_x_141) ;  /* 0x00000004004c0947 */ /* 0x000fea0003800000 */
[----:B------:R-:W0:Y:S02]  /*0b20*/  LDC.64 R8, c[0x0][0x380] ;  /* 0x0000e000ff087b82 */ /* 0x000e240000000a00 */
[----:B0-----:R-:W-:-:S06]  /*0b30*/  IMAD.WIDE R6, R3, 0x8, R8 ;  /* 0x0000000803067825 */ /* 0x001fcc00078e0208 */
[----:B------:R-:W5:Y:S01]  /*0b40*/  LDG.E.64 R6, desc[UR6][R6.64] ;  /* 0x0000000606067981 */ /* 0x000f62000c1e1b00 */
[----:B------:R-:W-:Y:S02]  /*0b50*/  LOP3.LUT R2, R26, 0xfffffff8, RZ, 0xc0, !PT ;  /* 0xfffffff81a027812 */ /* 0x000fe400078ec0ff */
[----:B------:R-:W-:-:S03]  /*0b60*/  CS2R R14, SRZ ;  /* 0x00000000000e7805 */ /* 0x000fc6000001ff00 */
[----:B------:R-:W-:-:S07]  /*0b70*/  IMAD.MOV R2, RZ, RZ, -R2 ;  /* 0x000000ffff027224 */ /* 0x000fce00078e0a02 */
.L_x_142:
[----:B------:R-:W-:-:S05]  /*0b80*/  IMAD.WIDE R12, R3, 0x8, R8 ;  /* 0x00000008030c7825 */ /* 0x000fca00078e0208 */
[----:B------:R-:W2:Y:S04]  /*0b90*/  LDG.E.64 R22, desc[UR6][R12.64+0x8] ;  /* 0x000008060c167981 */ /* 0x000ea8000c1e1b00 */
[----:B------:R-:W3:Y:S04]  /*0ba0*/  LDG.E.64 R20, desc[UR6][R12.64+0x10] ;  /* 0x000010060c147981 */ /* 0x000ee8000c1e1b00 */
[----:B------:R-:W4:Y:S04]  /*0bb0*/  LDG.E.64 R28, desc[UR6][R12.64+0x18] ;  /* 0x000018060c1c7981 */ /* 0x000f28000c1e1b00 */
[----:B------:R-:W4:Y:S01]  /*0bc0*/  LDG.E.64 R10, desc[UR6][R12.64+0x20] ;  /* 0x000020060c0a7981 */ /* 0x000f22000c1e1b00 */
[----:B--2--5:R-:W-:-:S08]  /*0bd0*/  DADD R24, R22, -R6 ;  /* 0x0000000016187229 */ /* 0x024fd00000000806 */
[C---:B------:R-:W-:Y:S02]  /*0be0*/  DADD R6, R24.reuse, R18 ;  /* 0x0000000018067229 */ /* 0x040fe40000000012 */
[C---:B------:R-:W-:Y:S02]  /*0bf0*/  DSETP.GT.AND P0, PT, R24.reuse, RZ, PT ;  /* 0x000000ff1800722a */ /* 0x040fe40003f04000 */
[----:B------:R-:W-:-:S06]  /*0c00*/  DADD R24, -R24, R14 ;  /* 0x0000000018187229 */ /* 0x000fcc000000010e */
[----:B------:R-:W-:Y:S02]  /*0c10*/  FSEL R6, R6, R18, P0 ;  /* 0x0000001206067208 */ /* 0x000fe40000000000 */
[----:B------:R-:W-:Y:S02]  /*0c20*/  FSEL R7, R7, R19, P0 ;  /* 0x0000001307077208 */ /* 0x000fe40000000000 */
[----:B------:R-:W-:Y:S02]  /*0c30*/  FSEL R14, R14, R24, P0 ;  /* 0x000000180e0e7208 */ /* 0x000fe40000000000 */
[----:B------:R-:W-:Y:S01]  /*0c40*/  FSEL R15, R15, R25, P0 ;  /* 0x000000190f0f7208 */ /* 0x000fe20000000000 */
[----:B---3--:R-:W-:Y:S02]  /*0c50*/  DADD R24, -R22, R20 ;  /* 0x0000000016187229 */ /* 0x008fe40000000114 */
[----:B----4-:R-:W-:-:S06]  /*0c60*/  DADD R20, -R20, R28 ;  /* 0x0000000014147229 */ /* 0x010fcc000000011c */
[C---:B------:R-:W-:Y:S02]  /*0c70*/  DADD R22, R24.reuse, R6 ;  /* 0x0000000018167229 */ /* 0x040fe40000000006 */
[C---:B------:R-:W-:Y:S02]  /*0c80*/  DADD R18, -R24.reuse, R14 ;  /* 0x0000000018127229 */ /* 0x040fe4000000010e */
[----:B------:R-:W-:Y:S02]  /*0c90*/  DSETP.GT.AND P0, PT, R24, RZ, PT ;  /* 0x000000ff1800722a */ /* 0x000fe40003f04000 */
[----:B------:R-:W-:Y:S01]  /*0ca0*/  DADD R28, -R28, R10 ;  /* 0x000000001c1c7229 */ /* 0x000fe2000000010a */
[----:B------:R-:W2:Y:S03]  /*0cb0*/  LDG.E.64 R24, desc[UR6][R12.64+0x38] ;  /* 0x000038060c187981 */ /* 0x000ea6000c1e1b00 */
[----:B------:R-:W-:-:S02]  /*0cc0*/  FSEL R6, R22, R6, P0 ;  /* 0x0000000616067208 */ /* 0x000fc40000000000 */
[----:B------:R-:W-:Y:S02]  /*0cd0*/  FSEL R7, R23, R7, P0 ;  /* 0x0000000717077208 */ /* 0x000fe40000000000 */
[----:B------:R-:W-:Y:S02]  /*0ce0*/  FSEL R18, R14, R18, P0 ;  /* 0x000000120e127208 */ /* 0x000fe40000000000 */
[----:B------:R-:W-:Y:S01]  /*0cf0*/  FSEL R19, R15, R19, P0 ;  /* 0x000000130f137208 */ /* 0x000fe20000000000 */
[C---:B------:R-:W-:Y:S01]  /*0d00*/  DSETP.GT.AND P0, PT, R20.reuse, RZ, PT ;  /* 0x000000ff1400722a */ /* 0x040fe20003f04000 */
[----:B------:R-:W3:Y:S01]  /*0d10*/  LDG.E.64 R14, desc[UR6][R12.64+0x28] ;  /* 0x000028060c0e7981 */ /* 0x000ee2000c1e1b00 */
[----:B------:R-:W-:-:S03]  /*0d20*/  DADD R22, R20, R6 ;  /* 0x0000000014167229 */ /* 0x000fc60000000006 */
[----:B------:R-:W-:-:S10]  /*0d30*/  DADD R20, -R20, R18 ;  /* 0x0000000014147229 */ /* 0x000fd40000000112 */
[----:B------:R-:W-:Y:S02]  /*0d40*/  FSEL R18, R18, R20, P0 ;  /* 0x0000001412127208 */ /* 0x000fe40000000000 */
[----:B------:R-:W-:Y:S02]  /*0d50*/  FSEL R19, R19, R21, P0 ;  /* 0x0000001513137208 */ /* 0x000fe40000000000 */
[----:B------:R-:W4:Y:S01]  /*0d60*/  LDG.E.64 R20, desc[UR6][R12.64+0x30] ;  /* 0x000030060c147981 */ /* 0x000f22000c1e1b00 */
[----:B------:R-:W-:Y:S02]  /*0d70*/  FSEL R6, R22, R6, P0 ;  /* 0x0000000616067208 */ /* 0x000fe40000000000 */
[----:B------:R-:W-:Y:S01]  /*0d80*/  FSEL R7, R23, R7, P0 ;  /* 0x0000000717077208 */ /* 0x000fe20000000000 */
[----:B------:R-:W-:-:S05]  /*0d90*/  DSETP.GT.AND P0, PT, R28, RZ, PT ;  /* 0x000000ff1c00722a */ /* 0x000fca0003f04000 */
[----:B------:R-:W-:-:S10]  /*0da0*/  DADD R22, R28, R6 ;  /* 0x000000001c167229 */ /* 0x000fd40000000006 */
[----:B------:R-:W-:Y:S02]  /*0db0*/  FSEL R22, R22, R6, P0 ;  /* 0x0000000616167208 */ /* 0x000fe40000000000 */
[----:B------:R-:W-:Y:S02]  /*0dc0*/  FSEL R23, R23, R7, P0 ;  /* 0x0000000717177208 */ /* 0x000fe40000000000 */
[----:B------:R0:W2:Y:S01]  /*0dd0*/  LDG.E.64 R6, desc[UR6][R12.64+0x40] ;  /* 0x000040060c067981 */ /* 0x0000a2000c1e1b00 */
[----:B------:R-:W-:-:S10]  /*0de0*/  DADD R28, -R28, R18 ;  /* 0x000000001c1c7229 */ /* 0x000fd40000000112 */
[----:B------:R-:W-:Y:S02]  /*0df0*/  FSEL R18, R18, R28, P0 ;  /* 0x0000001c12127208 */ /* 0x000fe40000000000 */
[----:B------:R-:W-:Y:S01]  /*0e00*/  FSEL R19, R19, R29, P0 ;  /* 0x0000001d13137208 */ /* 0x000fe20000000000 */
[----:B------:R-:W-:-:S05]  /*0e10*/  VIADD R2, R2, 0x8 ;  /* 0x0000000802027836 */ /* 0x000fca0000000000 */
[----:B------:R-:W-:Y:S01]  /*0e20*/  ISETP.NE.AND P1, PT, R2, RZ, PT ;  /* 0x000000ff0200720c */ /* 0x000fe20003f25270 */
[----:B------:R-:W-:Y:S01]  /*0e30*/  VIADD R3, R3, 0x8 ;  /* 0x0000000803037836 */ /* 0x000fe20000000000 */
[----:B---3--:R-:W-:-:S08]  /*0e40*/  DADD R10, -R10, R14 ;  /* 0x000000000a0a7229 */ /* 0x008fd0000000010e */
[C---:B------:R-:W-:Y:S02]  /*0e50*/  DADD R28, R10.reuse, R22 ;  /* 0x000000000a1c7229 */ /* 0x040fe40000000016 */
[C---:B------:R-:W-:Y:S02]  /*0e60*/  DSETP.GT.AND P0, PT, R10.reuse, RZ, PT ;  /* 0x000000ff0a00722a */ /* 0x040fe40003f04000 */
[----:B------:R-:W-:Y:S02]  /*0e70*/  DADD R10, -R10, R18 ;  /* 0x000000000a0a7229 */ /* 0x000fe40000000112 */
[----:B----4-:R-:W-:-:S04]  /*0e80*/  DADD R14, -R14, R20 ;  /* 0x000000000e0e7229 */ /* 0x010fc80000000114 */
[----:B------:R-:W-:Y:S02]  /*0e90*/  FSEL R22, R28, R22, P0 ;  /* 0x000000161c167208 */ /* 0x000fe40000000000 */
[----:B------:R-:W-:Y:S02]  /*0ea0*/  FSEL R23, R29, R23, P0 ;  /* 0x000000171d177208 */ /* 0x000fe40000000000 */
[----:B------:R-:W-:Y:S02]  /*0eb0*/  FSEL R10, R18, R10, P0 ;  /* 0x0000000a120a7208 */ /* 0x000fe40000000000 */
[----:B------:R-:W-:Y:S02]  /*0ec0*/  FSEL R11, R19, R11, P0 ;  /* 0x0000000b130b7208 */ /* 0x000fe40000000000 */
[----:B------:R-:W-:-:S04]  /*0ed0*/  DADD R18, R14, R22 ;  /* 0x000000000e127229 */ /* 0x000fc80000000016 */
[C---:B0-----:R-:W-:Y:S02]  /*0ee0*/  DADD R12, -R14.reuse, R10 ;  /* 0x000000000e0c7229 */ /* 0x041fe4000000010a */
[----:B------:R-:W-:Y:S02]  /*0ef0*/  DSETP.GT.AND P0, PT, R14, RZ, PT ;  /* 0x000000ff0e00722a */ /* 0x000fe40003f04000 */
[----:B--2---:R-:W-:-:S04]  /*0f00*/  DADD R20, -R20, R24 ;  /* 0x0000000014147229 */ /* 0x004fc80000000118 */
[----:B------:R-:W-:Y:S02]  /*0f10*/  FSEL R14, R18, R22, P0 ;  /* 0x00000016120e7208 */ /* 0x000fe40000000000 */
[----:B------:R-:W-:Y:S02]  /*0f20*/  FSEL R15, R19, R23, P0 ;  /* 0x00000017130f7208 */ /* 0x000fe40000000000 */
[----:B------:R-:W-:Y:S02]  /*0f30*/  FSEL R12, R10, R12, P0 ;  /* 0x0000000c0a0c7208 */ /* 0x000fe40000000000 */
[----:B------:R-:W-:Y:S02]  /*0f40*/  FSEL R13, R11, R13, P0 ;  /* 0x0000000d0b0d7208 */ /* 0x000fe40000000000 */
[----:B------:R-:W-:-:S04]  /*0f50*/  DADD R18, R20, R14 ;  /* 0x0000000014127229 */ /* 0x000fc8000000000e */
[C---:B------:R-:W-:Y:S02]  /*0f60*/  DADD R10, -R20.reuse, R12 ;  /* 0x00000000140a7229 */ /* 0x040fe4000000010c */
[----:B------:R-:W-:Y:S02]  /*0f70*/  DSETP.GT.AND P0, PT, R20, RZ, PT ;  /* 0x000000ff1400722a */ /* 0x000fe40003f04000 */
[----:B------:R-:W-:-:S04]  /*0f80*/  DADD R24, -R24, R6 ;  /* 0x0000000018187229 */ /* 0x000fc80000000106 */
[----:B------:R-:W-:Y:S02]  /*0f90*/  FSEL R14, R18, R14, P0 ;  /* 0x0000000e120e7208 */ /* 0x000fe40000000000 */
[----:B------:R-:W-:Y:S02]  /*0fa0*/  FSEL R15, R19, R15, P0 ;  /* 0x0000000f130f7208 */ /* 0x000fe40000000000 */
[----:B------:R-:W-:Y:S02]  /*0fb0*/  FSEL R10, R12, R10, P0 ;  /* 0x0000000a0c0a7208 */ /* 0x000fe40000000000 */
[----:B------:R-:W-:Y:S02]  /*0fc0*/  FSEL R11, R13, R11, P0 ;  /* 0x0000000b0d0b7208 */ /* 0x000fe40000000000 */
[----:B------:R-:W-:-:S04]  /*0fd0*/  DADD R18, R24, R14 ;  /* 0x0000000018127229 */ /* 0x000fc8000000000e */
[C---:B------:R-:W-:Y:S02]  /*0fe0*/  DADD R12, -R24.reuse, R10 ;  /* 0x00000000180c7229 */ /* 0x040fe4000000010a */
[----:B------:R-:W-:-:S06]  /*0ff0*/  DSETP.GT.AND P0, PT, R24, RZ, PT ;  /* 0x000000ff1800722a */ /* 0x000fcc0003f04000 */
[----:B------:R-:W-:Y:S02]  /*1000*/  FSEL R18, R18, R14, P0 ;  /* 0x0000000e12127208 */ /* 0x000fe40000000000 */
[----:B------:R-:W-:Y:S02]  /*1010*/  FSEL R19, R19, R15, P0 ;  /* 0x0000000f13137208 */ /* 0x000fe40000000000 */
[----:B------:R-:W-:Y:S02]  /*1020*/  FSEL R14, R10, R12, P0 ;  /* 0x0000000c0a0e7208 */ /* 0x000fe40000000000 */
[----:B------:R-:W-:Y:S01]  /*1030*/  FSEL R15, R11, R13, P0 ;  /* 0x0000000d0b0f7208 */ /* 0x000fe20000000000 */
[----:B------:R-:W-:Y:S06]  /*1040*/  @P1 BRA `(.L_x_142) ;  /* 0xfffffff800cc1947 */ /* 0x000fec000383ffff */
.L_x_141:
[----:B------:R-:W-:Y:S05]  /*1050*/  BSYNC.RECONVERGENT B1 ;  /* 0x0000000000017941 */ /* 0x000fea0003800200 */
.L_x_140:
[----:B------:R-:W-:Y:S01]  /*1060*/  LOP3.LUT P0, R2, R26, 0x7, RZ, 0xc0, !PT ;  /* 0x000000071a027812 */ /* 0x000fe2000780c0ff */
[----:B------:R-:W-:-:S12]  /*1070*/  BSSY.RECONVERGENT B1, `(.L_x_139) ;  /* 0x0000059000017945 */ /* 0x000fd80003800200 */
[----:B------:R-:W-:Y:S05]  /*1080*/  @!P0 BRA `(.L_x_143) ;  /* 0x00000004005c8947 */ /* 0x000fea0003800000 */
[----:B------:R-:W-:Y:S01]  /*1090*/  ISETP.GE.U32.AND P0, PT, R2, 0x4, PT ;  /* 0x000000040200780c */ /* 0x000fe20003f06070 */
[----:B------:R-:W-:-:S12]  /*10a0*/  BSSY.RECONVERGENT B2, `(.L_x_144) ;  /* 0x000002a000027945 */ /* 0x000fd80003800200 */
[----:B------:R-:W-:Y:S05]  /*10b0*/  @!P0 BRA `(.L_x_145) ;  /* 0x0000000000a08947 */ /* 0x000fea0003800000 */
[----:B------:R-:W0:Y:S02]  /*10c0*/  LDC.64 R6, c[0x0][0x380] ;  /* 0x0000e000ff067b82 */ /* 0x000e240000000a00 */
[----:B0-----:R-:W-:-:S05]  /*10d0*/  IMAD.WIDE R28, R3, 0x8, R6 ;  /* 0x00000008031c7825 */ /* 0x001fca00078e0206 */
[----:B------:R-:W2:Y:S04]  /*10e0*/  LDG.E.64 R20, desc[UR6][R28.64+0x8] ;  /* 0x000008061c147981 */ /* 0x000ea8000c1e1b00 */
[----:B------:R-:W2:Y:S04]  /*10f0*/  LDG.E.64 R12, desc[UR6][R28.64] ;  /* 0x000000061c0c7981 */ /* 0x000ea8000c1e1b00 */
[----:B------:R-:W3:Y:S04]  /*1100*/  LDG.E.64 R6, desc[UR6][R28.64+0x10] ;  /* 0x000010061c067981 */ /* 0x000ee8000c1e1b00 */
[----:B------:R-:W4:Y:S04]  /*1110*/  LDG.E.64 R10, desc[UR6][R28.64+0x18] ;  /* 0x000018061c0a7981 */ /* 0x000f28000c1e1b00 */
[----:B------:R-:W5:Y:S01]  /*1120*/  LDG.E.64 R8, desc[UR6][R28.64+0x20] ;  /* 0x000020061c087981 */ /* 0x000f62000c1e1b00 */
[----:B------:R-:W-:Y:S01]  /*1130*/  VIADD R3, R3, 0x4 ;  /* 0x0000000403037836 */ /* 0x000fe20000000000 */
[----:B--2---:R-:W-:-:S02]  /*1140*/  DADD R24, R20, -R12 ;  /* 0x0000000014187229 */ /* 0x004fc4000000080c */
[----:B---3--:R-:W-:-:S06]  /*1150*/  DADD R20, -R20, R6 ;  /* 0x0000000014147229 */ /* 0x008fcc0000000106 */
[--C-:B------:R-:W-:Y:S02]  /*1160*/  DADD R22, R18, R24.reuse ;  /* 0x0000000012167229 */ /* 0x100fe40000000018 */
[----:B------:R-:W-:Y:S02]  /*1170*/  DADD R12, R14, -R24 ;  /* 0x000000000e0c7229 */ /* 0x000fe40000000818 */
[----:B------:R-:W-:Y:S02]  /*1180*/  DSETP.GT.AND P0, PT, R24, RZ, PT ;  /* 0x000000ff1800722a */ /* 0x000fe40003f04000 */
[----:B----4-:R-:W-:Y:S02]  /*1190*/  DADD R6, -R6, R10 ;  /* 0x0000000006067229 */ /* 0x010fe4000000010a */
[----:B-----5:R-:W-:Y:S02]  /*11a0*/  DADD R8, -R10, R8 ;  /* 0x000000000a087229 */ /* 0x020fe40000000108 */
[----:B------:R-:W-:-:S02]  /*11b0*/  FSEL R18, R22, R18, P0 ;  /* 0x0000001216127208 */ /* 0x000fc40000000000 */
[----:B------:R-:W-:Y:S02]  /*11c0*/  FSEL R19, R23, R19, P0 ;  /* 0x0000001317137208 */ /* 0x000fe40000000000 */
[----:B------:R-:W-:Y:S02]  /*11d0*/  FSEL R12, R14, R12, P0 ;  /* 0x0000000c0e0c7208 */ /* 0x000fe40000000000 */
[----:B------:R-:W-:Y:S01]  /*11e0*/  FSEL R13, R15, R13, P0 ;  /* 0x0000000d0f0d7208 */ /* 0x000fe20000000000 */
[C---:B------:R-:W-:Y:S02]  /*11f0*/  DSETP.GT.AND P0, PT, R20.reuse, RZ, PT ;  /* 0x000000ff1400722a */ /* 0x040fe40003f04000 */
[----:B------:R-:W-:-:S03]  /*1200*/  DADD R22, R20, R18 ;  /* 0x0000000014167229 */ /* 0x000fc60000000012 */
[----:B------:R-:W-:-:S07]  /*1210*/  DADD R14, -R20, R12 ;  /* 0x00000000140e7229 */ /* 0x000fce000000010c */
[----:B------:R-:W-:Y:S02]  /*1220*/  FSEL R18, R22, R18, P0 ;  /* 0x0000001216127208 */ /* 0x000fe40000000000 */
        /* <DEDUP_REMOVED lines=16> */
[----:B------:R-:W-:-:S07]  /*1330*/  FSEL R15, R15, R11, P0 ;  /* 0x0000000b0f0f7208 */ /* 0x000fce0000000000 */
.L_x_145:
[----:B------:R-:W-:Y:S05]  /*1340*/  BSYNC.RECONVERGENT B2 ;  /* 0x0000000000027941 */ /* 0x000fea0003800200 */
.L_x_144:
[----:B------:R-:W-:-:S13]  /*1350*/  LOP3.LUT P0, R2, R26, 0x3, RZ, 0xc0, !PT ;  /* 0x000000031a027812 */ /* 0x000fda000780c0ff */
[----:B------:R-:W-:Y:S05]  /*1360*/  @!P0 BRA `(.L_x_143) ;  /* 0x0000000000a48947 */ /* 0x000fea0003800000 */
[----:B------:R-:W-:Y:S01]  /*1370*/  ISETP.NE.AND P0, PT, R2, 0x1, PT ;  /* 0x000000010200780c */ /* 0x000fe20003f05270 */
[----:B------:R-:W-:Y:S01]  /*1380*/  BSSY.RECONVERGENT B2, `(.L_x_146) ;  /* 0x000001a000027945 */ /* 0x000fe20003800200 */
[----:B------:R-:W-:-:S04]  /*1390*/  LOP3.LUT R26, R26, 0x1, RZ, 0xc0, !PT ;  /* 0x000000011a1a7812 */ /* 0x000fc800078ec0ff */
[----:B------:R-:W-:-:S07]  /*13a0*/  ISETP.NE.U32.AND P1, PT, R26, 0x1, PT ;  /* 0x000000011a00780c */ /* 0x000fce0003f25070 */
[----:B------:R-:W-:Y:S06]  /*13b0*/  @!P0 BRA `(.L_x_147) ;  /* 0x0000000000588947 */ /* 0x000fec0003800000 */
[----:B------:R-:W0:Y:S02]  /*13c0*/  LDC.64 R6, c[0x0][0x380] ;  /* 0x0000e000ff067b82 */ /* 0x000e240000000a00 */
[----:B0-----:R-:W-:-:S05]  /*13d0*/  IMAD.WIDE R6, R3, 0x8, R6 ;  /* 0x0000000803067825 */ /* 0x001fca00078e0206 */
[----:B------:R-:W2:Y:S04]  /*13e0*/  LDG.E.64 R8, desc[UR6][R6.64+0x8] ;  /* 0x0000080606087981 */ /* 0x000ea8000c1e1b00 */
[----:B------:R-:W2:Y:S04]  /*13f0*/  LDG.E.64 R10, desc[UR6][R6.64] ;  /* 0x00000006060a7981 */ /* 0x000ea8000c1e1b00 */
[----:B------:R-:W3:Y:S01]  /*1400*/  LDG.E.64 R22, desc[UR6][R6.64+0x10] ;  /* 0x0000100606167981 */ /* 0x000ee2000c1e1b00 */
[----:B------:R-:W-:Y:S01]  /*1410*/  VIADD R3, R3, 0x2 ;  /* 0x0000000203037836 */ /* 0x000fe20000000000 */
[----:B--2---:R-:W-:-:S02]  /*1420*/  DADD R10, R8, -R10 ;  /* 0x00000000080a7229 */ /* 0x004fc4000000080a */
[----:B---3--:R-:W-:-:S06]  /*1430*/  DADD R22, -R8, R22 ;  /* 0x0000000008167229 */ /* 0x008fcc0000000116 */
[--C-:B------:R-:W-:Y:S02]  /*1440*/  DADD R12, R18, R10.reuse ;  /* 0x00000000120c7229 */ /* 0x100fe4000000000a */
[----:B------:R-:W-:Y:S02]  /*1450*/  DADD R20, R14, -R10 ;  /* 0x000000000e147229 */ /* 0x000fe4000000080a */
[----:B------:R-:W-:-:S06]  /*1460*/  DSETP.GT.AND P0, PT, R10, RZ, PT ;  /* 0x000000ff0a00722a */ /* 0x000fcc0003f04000 */
        /* <DEDUP_REMOVED lines=11> */
.L_x_147:
[----:B------:R-:W-:Y:S05]  /*1520*/  BSYNC.RECONVERGENT B2 ;  /* 0x0000000000027941 */ /* 0x000fea0003800200 */
.L_x_146:
[----:B------:R-:W-:Y:S05]  /*1530*/  @P1 BRA `(.L_x_143) ;  /* 0x0000000000301947 */ /* 0x000fea0003800000 */
[----:B------:R-:W0:Y:S02]  /*1540*/  LDC.64 R6, c[0x0][0x380] ;  /* 0x0000e000ff067b82 */ /* 0x000e240000000a00 */
[----:B0-----:R-:W-:-:S05]  /*1550*/  IMAD.WIDE R2, R3, 0x8, R6 ;  /* 0x0000000803027825 */ /* 0x001fca00078e0206 */
[----:B------:R-:W2:Y:S04]  /*1560*/  LDG.E.64 R6, desc[UR6][R2.64+0x8] ;  /* 0x0000080602067981 */ /* 0x000ea8000c1e1b00 */
[----:B------:R-:W2:Y:S02]  /*1570*/  LDG.E.64 R8, desc[UR6][R2.64] ;  /* 0x0000000602087981 */ /* 0x000ea4000c1e1b00 */
[----:B--2---:R-:W-:-:S08]  /*1580*/  DADD R6, R6, -R8 ;  /* 0x0000000006067229 */ /* 0x004fd00000000808 */
[--C-:B------:R-:W-:Y:S02]  /*1590*/  DADD R8, R18, R6.reuse ;  /* 0x0000000012087229 */ /* 0x100fe40000000006 */
[----:B------:R-:W-:Y:S02]  /*15a0*/  DADD R10, R14, -R6 ;  /* 0x000000000e0a7229 */ /* 0x000fe40000000806 */
[----:B------:R-:W-:-:S06]  /*15b0*/  DSETP.GT.AND P0, PT, R6, RZ, PT ;  /* 0x000000ff0600722a */ /* 0x000fcc0003f04000 */
[----:B------:R-:W-:Y:S02]  /*15c0*/  FSEL R18, R8, R18, P0 ;  /* 0x0000001208127208 */ /* 0x000fe40000000000 */
[----:B------:R-:W-:Y:S02]  /*15d0*/  FSEL R19, R9, R19, P0 ;  /* 0x0000001309137208 */ /* 0x000fe40000000000 */
[----:B------:R-:W-:Y:S02]  /*15e0*/  FSEL R14, R14, R10, P0 ;  /* 0x0000000a0e0e7208 */ /* 0x000fe40000000000 */
[----:B------:R-:W-:-:S07]  /*15f0*/  FSEL R15, R15, R11, P0 ;  /* 0x0000000b0f0f7208 */ /* 0x000fce0000000000 */
.L_x_143:
[----:B------:R-:W-:Y:S05]  /*1600*/  BSYNC.RECONVERGENT B1 ;  /* 0x0000000000017941 */ /* 0x000fea0003800200 */
.L_x_139:
[----:B------:R-:W-:Y:S01]  /*1610*/  DADD R2, R14, R18 ;  /* 0x000000000e027229 */ /* 0x000fe20000000012 */
[----:B------:R-:W-:Y:S01]  /*1620*/  UMOV UR8, 0xd9d7bdbb ;  /* 0xd9d7bdbb00087882 */ /* 0x000fe20000000000 */
[----:B------:R-:W-:-:S06]  /*1630*/  UMOV UR9, 0x3ddb7cdf ;  /* 0x3ddb7cdf00097882 */ /* 0x000fcc0000000000 */
[----:B------:R-:W-:-:S14]  /*1640*/  DSETP.GEU.AND P0, PT, R2, UR8, PT ;  /* 0x0000000802007e2a */ /* 0x000fdc000bf0e000 */
[----:B------:R-:W-:Y:S05]  /*1650*/  @!P0 BRA `(.L_x_138) ;  /* 0x00000004008c8947 */ /* 0x000fea0003800000 */
        /* <DEDUP_REMOVED lines=20> */
[----:B-1----:R-:W-:Y:S05]  /*17a0*/  CALL.REL.NOINC `($__internal_3_$__cuda_sm20_div_rn_f64_full) ;  /* 0x0000000800c47944 */ /* 0x002fea0003c00000 */
[----:B------:R-:W-:Y:S02]  /*17b0*/  IMAD.MOV.U32 R2, RZ, RZ, R6 ;  /* 0x000000ffff027224 */ /* 0x000fe400078e0006 */
[----:B------:R-:W-:-:S07]  /*17c0*/  IMAD.MOV.U32 R3, RZ, RZ, R7 ;  /* 0x000000ffff037224 */ /* 0x000fce00078e0007 */
.L_x_149:
[----:B------:R-:W-:Y:S05]  /*17d0*/  BSYNC.RECONVERGENT B1 ;  /* 0x0000000000017941 */ /* 0x000fea0003800200 */
.L_x_148:
[----:B------:R-:W0:Y:S01]  /*17e0*/  MUFU.RCP64H R5, R13 ;  /* 0x0000000d00057308 */ /* 0x000e220000001800 */
[----:B------:R-:W-:Y:S01]  /*17f0*/  IMAD.MOV.U32 R4, RZ, RZ, 0x1 ;  /* 0x00000001ff047424 */ /* 0x000fe200078e00ff */
[----:B------:R-:W-:Y:S01]  /*1800*/  FSETP.GEU.AND P1, PT, |R15|, 6.5827683646048100446e-37, PT ;  /* 0x036000000f00780b */ /* 0x000fe20003f2e200 */
[----:B------:R-:W-:Y:S04]  /*1810*/  BSSY.RECONVERGENT B1, `(.L_x_150) ;  /* 0x0000012000017945 */ /* 0x000fe80003800200 */
        /* <DEDUP_REMOVED lines=16> */
[----:B-1----:R-:W-:Y:S05]  /*1920*/  CALL.REL.NOINC `($__internal_3_$__cuda_sm20_div_rn_f64_full) ;  /* 0x0000000800647944 */ /* 0x002fea0003c00000 */
.L_x_151:
[----:B------:R-:W-:Y:S05]  /*1930*/  BSYNC.RECONVERGENT B1 ;  /* 0x0000000000017941 */ /* 0x000fea0003800200 */
.L_x_150:
[----:B------:R-:W-:Y:S01]  /*1940*/  UMOV UR8, 0xd9d7bdbb ;  /* 0xd9d7bdbb00087882 */ /* 0x000fe20000000000 */
[----:B------:R-:W-:Y:S01]  /*1950*/  UMOV UR9, 0x3ddb7cdf ;  /* 0x3ddb7cdf00097882 */ /* 0x000fe20000000000 */
[----:B------:R-:W-:Y:S01]  /*1960*/  IMAD.MOV.U32 R4, RZ, RZ, 0x0 ;  /* 0x00000000ff047424 */ /* 0x000fe200078e00ff */
[----:B------:R-:W-:Y:S01]  /*1970*/  DSETP.GEU.AND P0, PT, R6, UR8, PT ;  /* 0x0000000806007e2a */ /* 0x000fe2000bf0e000 */
[----:B------:R-:W-:-:S13]  /*1980*/  IMAD.MOV.U32 R5, RZ, RZ, 0x40590000 ;  /* 0x40590000ff057424 */ /* 0x000fda00078e00ff */
        /* <DEDUP_REMOVED lines=22> */
[----:B------:R-:W-:Y:S02]  /*1af0*/  IMAD.MOV.U32 R4, RZ, RZ, R6 ;  /* 0x000000ffff047224 */ /* 0x000fe400078e0006 */
[----:B------:R-:W-:-:S07]  /*1b00*/  IMAD.MOV.U32 R5, RZ, RZ, R7 ;  /* 0x000000ffff057224 */ /* 0x000fce00078e0007 */
.L_x_153:
[----:B------:R-:W-:Y:S05]  /*1b10*/  BSYNC.RECONVERGENT B1 ;  /* 0x0000000000017941 */ /* 0x000fea0003800200 */
.L_x_152:
[----:B------:R-:W-:Y:S01]  /*1b20*/  DADD R8, R4, 1 ;  /* 0x3ff0000004087429 */ /* 0x000fe20000000000 */
[----:B------:R-:W-:Y:S01]  /*1b30*/  IMAD.MOV.U32 R2, RZ, RZ, 0x1 ;  /* 0x00000001ff027424 */ /* 0x000fe200078e00ff */
[----:B------:R-:W-:Y:S04]  /*1b40*/  BSSY.RECONVERGENT B1, `(.L_x_154) ;  /* 0x0000013000017945 */ /* 0x000fe80003800200 */
[----:B------:R-:W0:Y:S02]  /*1b50*/  MUFU.RCP64H R3, R9 ;  /* 0x0000000900037308 */ /* 0x000e240000001800 */
[----:B0-----:R-:W-:-:S08]  /*1b60*/  DFMA R4, -R8, R2, 1 ;  /* 0x3ff000000804742b */ /* 0x001fd00000000102 */
[----:B------:R-:W-:-:S08]  /*1b70*/  DFMA R4, R4, R4, R4 ;  /* 0x000000040404722b */ /* 0x000fd00000000004 */
[----:B------:R-:W-:-:S08]  /*1b80*/  DFMA R4, R2, R4, R2 ;  /* 0x000000040204722b */ /* 0x000fd00000000002 */
[----:B------:R-:W-:-:S08]  /*1b90*/  DFMA R2, -R8, R4, 1 ;  /* 0x3ff000000802742b */ /* 0x000fd00000000104 */
[----:B------:R-:W-:-:S08]  /*1ba0*/  DFMA R2, R4, R2, R4 ;  /* 0x000000020402722b */ /* 0x000fd00000000004 */
[----:B------:R-:W-:-:S08]  /*1bb0*/  DMUL R4, R2, 100 ;  /* 0x4059000002047828 */ /* 0x000fd00000000000 */
[----:B------:R-:W-:-:S08]  /*1bc0*/  DFMA R6, -R8, R4, 100 ;  /* 0x405900000806742b */ /* 0x000fd00000000104 */
[----:B------:R-:W-:-:S10]  /*1bd0*/  DFMA R4, R2, R6, R4 ;  /* 0x000000060204722b */ /* 0x000fd40000000004 */
[----:B------:R-:W-:-:S05]  /*1be0*/  FFMA R2, RZ, R9, R5 ;  /* 0x00000009ff027223 */ /* 0x000fca0000000005 */
[----:B------:R-:W-:-:S13]  /*1bf0*/  FSETP.GT.AND P0, PT, |R2|, 1.469367938527859385e-39, PT ;  /* 0x001000000200780b */ /* 0x000fda0003f04200 */
[----:B------:R-:W-:Y:S05]  /*1c00*/  @P0 BRA `(.L_x_155) ;  /* 0x0000000000180947 */ /* 0x000fea0003800000 */
[----:B------:R-:W-:Y:S01]  /*1c10*/  IMAD.MOV.U32 R18, RZ, RZ, RZ ;  /* 0x000000ffff127224 */ /* 0x000fe200078e00ff */
[----:B------:R-:W-:Y:S01]  /*1c20*/  MOV R4, 0x1c50 ;  /* 0x00001c5000047802 */ /* 0x000fe20000000f00 */
[----:B------:R-:W-:-:S07]  /*1c30*/  IMAD.MOV.U32 R27, RZ, RZ, 0x40590000 ;  /* 0x40590000ff1b7424 */ /* 0x000fce00078e00ff */
[----:B-1----:R-:W-:Y:S05]  /*1c40*/  CALL.REL.NOINC `($__internal_3_$__cuda_sm20_div_rn_f64_full) ;  /* 0x00000004009c7944 */ /* 0x002fea0003c00000 */
[----:B------:R-:W-:Y:S02]  /*1c50*/  IMAD.MOV.U32 R4, RZ, RZ, R6 ;  /* 0x000000ffff047224 */ /* 0x000fe400078e0006 */
[----:B------:R-:W-:-:S07]  /*1c60*/  IMAD.MOV.U32 R5, RZ, RZ, R7 ;  /* 0x000000ffff057224 */ /* 0x000fce00078e0007 */
.L_x_155:
[----:B------:R-:W-:Y:S05]  /*1c70*/  BSYNC.RECONVERGENT B1 ;  /* 0x0000000000017941 */ /* 0x000fea0003800200 */
.L_x_154:
[----:B------:R-:W-:-:S11]  /*1c80*/  DADD R4, -R4, 100 ;  /* 0x4059000004047429 */ /* 0x000fd60000000100 */
.L_x_138:
[----:B------:R-:W-:Y:S05]  /*1c90*/  BSYNC.RECONVERGENT B0 ;  /* 0x0000000000007941 */ /* 0x000fea0003800200 */
.L_x_137:
[----:B------:R-:W0:Y:S01]  /*1ca0*/  LDC.64 R2, c[0x0][0x390] ;  /* 0x0000e400ff027b82 */ /* 0x000e220000000a00 */
[----:B------:R-:W2:Y:S01]  /*1cb0*/  LDCU UR4, c[0x0][0x3b4] ;  /* 0x00007680ff0477ac */ /* 0x000ea20008000800 */
[----:B------:R-:W2:Y:S02]  /*1cc0*/  LDCU UR5, c[0x0][0x3b8] ;  /* 0x00007700ff0577ac */ /* 0x000ea40008000800 */
[----:B--2---:R-:W-:Y:S01]  /*1cd0*/  UISETP.LT.AND UP0, UPT, UR4, UR5, UPT ;  /* 0x000000050400728c */ /* 0x004fe2000bf01270 */
[----:B0-----:R-:W-:-:S03]  /*1ce0*/  IMAD.WIDE R2, R0, 0x8, R2 ;  /* 0x0000000800027825 */ /* 0x001fc600078e0202 */
[----:B------:R-:W-:Y:S02]  /*1cf0*/  USEL UR4, UR4, UR5, !UP0 ;  /* 0x0000000504047287 */ /* 0x000fe4000c000000 */
[----:B------:R0:W-:Y:S04]  /*1d00*/  STG.E.64 desc[UR6][R2.64], R4 ;  /* 0x0000000402007986 */ /* 0x0001e8000c101b06 */
[----:B------:R-:W-:-:S13]  /*1d10*/  ISETP.GE.AND P0, PT, R0, UR4, PT ;  /* 0x0000000400007c0c */ /* 0x000fda000bf06270 */
[----:B0-----:R-:W-:Y:S05]  /*1d20*/  @!P0 BRA `(.L_x_156) ;  /* 0x00000004003c8947 */ /* 0x001fea0003800000 */
[----:B------:R-:W0:Y:S01]  /*1d30*/  LDC.64 R8, c[0x0][0x380] ;  /* 0x0000e000ff087b82 */ /* 0x000e220000000a00 */
[----:B-1----:R-:W5:Y:S01]  /*1d40*/  LDG.E.64 R16, desc[UR6][R16.64] ;  /* 0x0000000610107981 */ /* 0x002f62000c1e1b00 */
[----:B0-----:R-:W-:-:S05]  /*1d50*/  IMAD.WIDE R2, R0, 0x8, R8 ;  /* 0x0000000800027825 */ /* 0x001fca00078e0208 */
[----:B------:R0:W5:Y:S01]  /*1d60*/  LDG.E.64 R6, desc[UR6][R2.64] ;  /* 0x0000000602067981 */ /* 0x000162000c1e1b00 */
[----:B------:R-:W-:Y:S01]  /*1d70*/  ISETP.GE.AND P1, PT, R0, 0x1, PT ;  /* 0x000000010000780c */ /* 0x000fe20003f26270 */
[----:B------:R-:W-:Y:S01]  /*1d80*/  BSSY.RECONVERGENT B0, `(.L_x_157) ;  /* 0x000000f000007945 */ /* 0x000fe20003800200 */
[----:B------:R-:W-:-:S11]  /*1d90*/  PLOP3.LUT P0, PT, PT, PT, PT, 0x8, 0x80 ;  /* 0x000000000080781c */ /* 0x000fd60003f0e170 */
[----:B0-----:R-:W-:Y:S05]  /*1da0*/  @!P1 BRA `(.L_x_158) ;  /* 0x0000000000309947 */ /* 0x001fea0003800000 */
[----:B------:R-:W-:-:S04]  /*1db0*/  VIADD R11, R0, 0xffffffff ;  /* 0xffffffff000b7836 */ /* 0x000fc80000000000 */
[----:B------:R-:W-:-:S06]  /*1dc0*/  IMAD.WIDE.U32 R8, R11, 0x8, R8 ;  /* 0x000000080b087825 */ /* 0x000fcc00078e0008 */
[----:B------:R-:W2:Y:S01]  /*1dd0*/  LDG.E.64 R8, desc[UR6][R8.64] ;  /* 0x0000000608087981 */ /* 0x000ea2000c1e1b00 */
[----:B------:R-:W-:Y:S01]  /*1de0*/  UMOV UR4, 0xc28f5c29 ;  /* 0xc28f5c2900047882 */ /* 0x000fe20000000000 */
[----:B------:R-:W-:Y:S01]  /*1df0*/  UMOV UR5, 0x3ff028f5 ;  /* 0x3ff028f500057882 */ /* 0x000fe20000000000 */
[----:B------:R-:W-:Y:S01]  /*1e00*/  PLOP3.LUT P0, PT, PT, PT, PT, 0x80, 0x8 ;  /* 0x000000000008781c */ /* 0x000fe20003f0f070 */
[----:B--2---:R-:W-:-:S08]  /*1e10*/  DMUL R10, R8, UR4 ;  /* 0x00000004080a7c28 */ /* 0x004fd00008000000 */
[----:B-----5:R-:W-:-:S14]  /*1e20*/  DSETP.GT.AND P1, PT, R6, R10, PT ;  /* 0x0000000a0600722a */ /* 0x020fdc0003f24000 */
[----:B------:R-:W-:Y:S02]  /*1e30*/  @!P1 IMAD.MOV.U32 R10, RZ, RZ, 0x7ae147ae ;  /* 0x7ae147aeff0a9424 */ /* 0x000fe400078e00ff */
[----:B------:R-:W-:-:S06]  /*1e40*/  @!P1 IMAD.MOV.U32 R11, RZ, RZ, 0x3fefae14 ;  /* 0x3fefae14ff0b9424 */ /* 0x000fcc00078e00ff */
[----:B------:R-:W-:-:S08]  /*1e50*/  @!P1 DMUL R10, R8, R10 ;  /* 0x0000000a080a9228 */ /* 0x000fd00000000000 */
[----:B------:R-:W-:-:S14]  /*1e60*/  @!P1 DSETP.LT.AND P0, PT, R6, R10, PT ;  /* 0x0000000a0600922a */ /* 0x000fdc0003f01000 */
.L_x_158:
[----:B------:R-:W-:Y:S05]  /*1e70*/  BSYNC.RECONVERGENT B0 ;  /* 0x0000000000007941 */ /* 0x000fea0003800200 */
.L_x_157:
[----:B------:R-:W0:Y:S02]  /*1e80*/  LDCU.64 UR4, c[0x0][0x3c0] ;  /* 0x00007800ff0477ac */ /* 0x000e240008000a00 */
[----:B0-----:R-:W-:-:S06]  /*1e90*/  DSETP.GEU.AND P1, PT, R4, UR4, PT ;  /* 0x0000000404007e2a */ /* 0x001fcc000bf2e000 */
[----:B-----5:R-:W-:-:S06]  /*1ea0*/  DSETP.GT.AND P1, PT, R6, R16, !P1 ;  /* 0x000000100600722a */ /* 0x020fcc0004f24000 */
[----:B------:R-:W-:-:S13]  /*1eb0*/  PLOP3.LUT P0, PT, P1, P0, PT, 0x80, 0x8 ;  /* 0x000000000008781c */ /* 0x000fda0000f01070 */
[----:B------:R-:W-:Y:S05]  /*1ec0*/  @!P0 BRA `(.L_x_159) ;  /* 0x0000000000ac8947 */ /* 0x000fea0003800000 */
[----:B------:R-:W0:Y:S01]  /*1ed0*/  LDC.64 R4, c[0x0][0x398] ;  /* 0x0000e600ff047b82 */ /* 0x000e220000000a00 */
[----:B------:R-:W-:Y:S01]  /*1ee0*/  IMAD.MOV.U32 R13, RZ, RZ, 0x1 ;  /* 0x00000001ff0d7424 */ /* 0x000fe200078e00ff */
[----:B------:R-:W1:Y:S06]  /*1ef0*/  LDCU UR4, c[0x0][0x3cc] ;  /* 0x00007980ff0477ac */ /* 0x000e6c0008000800 */
[----:B------:R-:W2:Y:S01]  /*1f00*/  LDC.64 R10, c[0x0][0x3c8] ;  /* 0x0000f200ff0a7b82 */ /* 0x000ea20000000a00 */
[----:B0-----:R-:W-:-:S05]  /*1f10*/  IMAD.WIDE R4, R0, 0x4, R4 ;  /* 0x0000000400047825 */ /* 0x001fca00078e0204 */
[----:B------:R0:W-:Y:S04]  /*1f20*/  STG.E desc[UR6][R4.64], R13 ;  /* 0x0000000d04007986 */ /* 0x0001e8000c101906 */
[----:B------:R-:W5:Y:S01]  /*1f30*/  LDG.E.64 R2, desc[UR6][R2.64] ;  /* 0x0000000602027981 */ /* 0x000f62000c1e1b00 */
[----:B-1----:R-:W2:Y:S01]  /*1f40*/  MUFU.RCP64H R7, UR4 ;  /* 0x0000000400077d08 */ /* 0x002ea20008001800 */
[----:B------:R-:W-:Y:S01]  /*1f50*/  IMAD.MOV.U32 R6, RZ, RZ, 0x1 ;  /* 0x00000001ff067424 */ /* 0x000fe200078e00ff */
[----:B------:R-:W-:Y:S01]  /*1f60*/  UMOV UR8, 0x47ae147b ;  /* 0x47ae147b00087882 */ /* 0x000fe20000000000 */
[----:B------:R-:W-:-:S04]  /*1f70*/  UMOV UR9, 0x3f747ae1 ;  /* 0x3f747ae100097882 */ /* 0x000fc80000000000 */
[----:B--2---:R-:W-:-:S08]  /*1f80*/  DFMA R8, R6, -R10, 1 ;  /* 0x3ff000000608742b */ /* 0x004fd0000000080a */
[----:B------:R-:W-:-:S08]  /*1f90*/  DFMA R8, R8, R8, R8 ;  /* 0x000000080808722b */ /* 0x000fd00000000008 */
[----:B------:R-:W-:-:S08]  /*1fa0*/  DFMA R8, R6, R8, R6 ;  /* 0x000000080608722b */ /* 0x000fd00000000006 */
[----:B------:R-:W-:-:S08]  /*1fb0*/  DFMA R6, R8, -R10, 1 ;  /* 0x3ff000000806742b */ /* 0x000fd0000000080a */
[----:B------:R-:W-:-:S08]  /*1fc0*/  DFMA R6, R8, R6, R8 ;  /* 0x000000060806722b */ /* 0x000fd00000000008 */
[----:B0-----:R-:W-:-:S08]  /*1fd0*/  DMUL R4, R6, -UR8 ;  /* 0x8000000806047c28 */ /* 0x001fd00008000000 */
[----:B------:R-:W-:-:S08]  /*1fe0*/  DFMA R8, R4, -R10, -UR8 ;  /* 0x8000000804087e2b */ /* 0x000fd0000800080a */
[----:B------:R-:W-:-:S10]  /*1ff0*/  DFMA R4, R6, R8, R4 ;  /* 0x000000080604722b */ /* 0x000fd40000000004 */
[----:B------:R-:W-:-:S05]  /*2000*/  FFMA R6, RZ, UR4, R5 ;  /* 0x00000004ff067c23 */ /* 0x000fca0008000005 */
[----:B------:R-:W-:-:S13]  /*2010*/  FSETP.GT.AND P0, PT, |R6|, 1.469367938527859385e-39, PT ;  /* 0x001000000600780b */ /* 0x000fda0003f04200 */
[----:B------:R-:W-:Y:S05]  /*2020*/  @P0 BRA `(.L_x_160) ;  /* 0x0000000000240947 */ /* 0x000fea0003800000 */
[----:B------:R-:W0:Y:S01]  /*2030*/  LDCU.64 UR4, c[0x0][0x3c8] ;  /* 0x00007900ff0477ac */ /* 0x000e220008000a00 */
[----:B------:R-:W-:Y:S01]  /*2040*/  IMAD.MOV.U32 R18, RZ, RZ, 0x47ae147b ;  /* 0x47ae147bff127424 */ /* 0x000fe200078e00ff */
[----:B------:R-:W-:Y:S01]  /*2050*/  MOV R4, 0x20a0 ;  /* 0x000020a000047802 */ /* 0x000fe20000000f00 */
[----:B------:R-:W-:Y:S02]  /*2060*/  IMAD.MOV.U32 R27, RZ, RZ, -0x408b851f ;  /* 0xbf747ae1ff1b7424 */ /* 0x000fe400078e00ff */
[----:B0-----:R-:W-:Y:S02]  /*2070*/  IMAD.U32 R8, RZ, RZ, UR4 ;  /* 0x00000004ff087e24 */ /* 0x001fe4000f8e00ff */
[----:B------:R-:W-:-:S07]  /*2080*/  IMAD.U32 R9, RZ, RZ, UR5 ;  /* 0x00000005ff097e24 */ /* 0x000fce000f8e00ff */
[----:B-----5:R-:W-:Y:S05]  /*2090*/  CALL.REL.NOINC `($__internal_3_$__cuda_sm20_div_rn_f64_full) ;  /* 0x0000000000887944 */ /* 0x020fea0003c00000 */
[----:B------:R-:W-:Y:S02]  /*20a0*/  IMAD.MOV.U32 R4, RZ, RZ, R6 ;  /* 0x000000ffff047224 */ /* 0x000fe400078e0006 */
[----:B------:R-:W-:-:S07]  /*20b0*/  IMAD.MOV.U32 R5, RZ, RZ, R7 ;  /* 0x000000ffff057224 */ /* 0x000fce00078e0007 */
.L_x_160:
[----:B------:R-:W-:Y:S01]  /*20c0*/  DADD R4, R4, 1 ;  /* 0x3ff0000004047429 */ /* 0x000fe20000000000 */
[----:B------:R-:W0:Y:S01]  /*20d0*/  LDC.64 R8, c[0x0][0x3a0] ;  /* 0x0000e800ff087b82 */ /* 0x000e220000000a00 */
[----:B------:R-:W1:Y:S06]  /*20e0*/  LDCU.64 UR4, c[0x0][0x3c8] ;  /* 0x00007900ff0477ac */ /* 0x000e6c0008000a00 */
[C---:B-----5:R-:W-:Y:S01]  /*20f0*/  DMUL R4, R2.reuse, R4 ;  /* 0x0000000402047228 */ /* 0x060fe20000000000 */
        /* <DEDUP_REMOVED lines=8> */
.L_x_159:
        /* <DEDUP_REMOVED lines=10> */
.L_x_156:
[----:B------:R-:W0:Y:S08]  /*2220*/  LDC.64 R2, c[0x0][0x398] ;  /* 0x0000e600ff027b82 */ /* 0x000e300000000a00 */
[----:B------:R-:W2:Y:S08]  /*2230*/  LDC.64 R4, c[0x0][0x3a0] ;  /* 0x0000e800ff047b82 */ /* 0x000eb00000000a00 */
[----:B------:R-:W3:Y:S01]  /*2240*/  LDC.64 R6, c[0x0][0x3a8] ;  /* 0x0000ea00ff067b82 */ /* 0x000ee20000000a00 */
[----:B0-----:R-:W-:-:S05]  /*2250*/  IMAD.WIDE R2, R0, 0x4, R2 ;  /* 0x0000000400027825 */ /* 0x001fca00078e0202 */
[----:B------:R-:W-:Y:S01]  /*2260*/  STG.E desc[UR6][R2.64], RZ ;  /* 0x000000ff02007986 */ /* 0x000fe2000c101906 */
[----:B--2---:R-:W-:-:S05]  /*2270*/  IMAD.WIDE R4, R0, 0x8, R4 ;  /* 0x0000000800047825 */ /* 0x004fca00078e0204 */
[----:B------:R-:W-:Y:S01]  /*2280*/  STG.E.64 desc[UR6][R4.64], RZ ;  /* 0x000000ff04007986 */ /* 0x000fe2000c101b06 */
[----:B---3--:R-:W-:-:S05]  /*2290*/  IMAD.WIDE R6, R0, 0x8, R6 ;  /* 0x0000000800067825 */ /* 0x008fca00078e0206 */
[----:B------:R-:W-:Y:S01]  /*22a0*/  STG.E.64 desc[UR6][R6.64], RZ ;  /* 0x000000ff06007986 */ /* 0x000fe2000c101b06 */
[----:B------:R-:W-:Y:S05]  /*22b0*/  EXIT ;  /* 0x000000000000794d */ /* 0x000fea0003800000 */
        .weak           $__internal_3_$__cuda_sm20_div_rn_f64_full
        .type           $__internal_3_$__cuda_sm20_div_rn_f64_full,@function
        .size           $__internal_3_$__cuda_sm20_div_rn_f64_full,(.L_x_207 - $__internal_3_$__cuda_sm20_div_rn_f64_full)
$__internal_3_$__cuda_sm20_div_rn_f64_full:
[C---:B------:R-:W-:Y:S01]  /*22c0*/  FSETP.GEU.AND P0, PT, |R9|.reuse, 1.469367938527859385e-39, PT ;  /* 0x001000000900780b */ /* 0x040fe20003f0e200 */
[----:B------:R-:W-:Y:S01]  /*22d0*/  IMAD.MOV.U32 R7, RZ, RZ, R27 ;  /* 0x000000ffff077224 */ /* 0x000fe200078e001b */
[C---:B------:R-:W-:Y:S01]  /*22e0*/  LOP3.LUT R10, R9.reuse, 0x800fffff, RZ, 0xc0, !PT ;  /* 0x800fffff090a7812 */ /* 0x040fe200078ec0ff */
[----:B------:R-:W-:Y:S01]  /*22f0*/  IMAD.MOV.U32 R6, RZ, RZ, R18 ;  /* 0x000000ffff067224 */ /* 0x000fe200078e0012 */
[----:B------:R-:W-:Y:S01]  /*2300*/  LOP3.LUT R28, R9, 0x7ff00000, RZ, 0xc0, !PT ;  /* 0x7ff00000091c7812 */ /* 0x000fe200078ec0ff */
[----:B------:R-:W-:Y:S01]  /*2310*/  IMAD.MOV.U32 R18, RZ, RZ, 0x1 ;  /* 0x00000001ff127424 */ /* 0x000fe200078e00ff */
[----:B------:R-:W-:Y:S01]  /*2320*/  LOP3.LUT R11, R10, 0x3ff00000, RZ, 0xfc, !PT ;  /* 0x3ff000000a0b7812 */ /* 0x000fe200078efcff */
[----:B------:R-:W-:Y:S01]  /*2330*/  IMAD.MOV.U32 R10, RZ, RZ, R8 ;  /* 0x000000ffff0a7224 */ /* 0x000fe200078e0008 */
[C---:B------:R-:W-:Y:S01]  /*2340*/  FSETP.GEU.AND P2, PT, |R7|.reuse, 1.469367938527859385e-39, PT ;  /* 0x001000000700780b */ /* 0x040fe20003f4e200 */
[----:B------:R-:W-:Y:S01]  /*2350*/  IMAD.MOV.U32 R26, RZ, RZ, 0x1ca00000 ;  /* 0x1ca00000ff1a7424 */ /* 0x000fe200078e00ff */
[----:B------:R-:W-:Y:S01]  /*2360*/  LOP3.LUT R5, R7, 0x7ff00000, RZ, 0xc0, !PT ;  /* 0x7ff0000007057812 */ /* 0x000fe200078ec0ff */
[----:B------:R-:W-:Y:S02]  /*2370*/  BSSY.RECONVERGENT B2, `(.L_x_161) ;  /* 0x000004e000027945 */ /* 0x000fe40003800200 */
[----:B------:R-:W-:Y:S01]  /*2380*/  @!P0 DMUL R10, R8, 8.98846567431157953865e+307 ;  /* 0x7fe00000080a8828 */ /* 0x000fe20000000000 */
[----:B------:R-:W-:Y:S01]  /*2390*/  ISETP.GE.U32.AND P1, PT, R5, R28, PT ;  /* 0x0000001c0500720c */ /* 0x000fe20003f26070 */
[----:B------:R-:W-:-:S04]  /*23a0*/  IMAD.MOV.U32 R27, RZ, RZ, R5 ;  /* 0x000000ffff1b7224 */ /* 0x000fc800078e0005 */
[----:B------:R-:W0:Y:S02]  /*23b0*/  MUFU.RCP64H R19, R11 ;  /* 0x0000000b00137308 */ /* 0x000e240000001800 */
[----:B------:R-:W-:Y:S01]  /*23c0*/  @!P2 LOP3.LUT R20, R9, 0x7ff00000, RZ, 0xc0, !PT ;  /* 0x7ff000000914a812 */ /* 0x000fe200078ec0ff */
[----:B------:R-:W-:Y:S01]  /*23d0*/  @!P2 IMAD.MOV.U32 R24, RZ, RZ, RZ ;  /* 0x000000ffff18a224 */ /* 0x000fe200078e00ff */
[----:B------:R-:W-:Y:S02]  /*23e0*/  @!P0 LOP3.LUT R28, R11, 0x7ff00000, RZ, 0xc0, !PT ;  /* 0x7ff000000b1c8812 */ /* 0x000fe400078ec0ff */
[----:B------:R-:W-:-:S03]  /*23f0*/  @!P2 ISETP.GE.U32.AND P3, PT, R5, R20, PT ;  /* 0x000000140500a20c */ /* 0x000fc60003f66070 */
[----:B------:R-:W-:Y:S01]  /*2400*/  VIADD R29, R28, 0xffffffff ;  /* 0xffffffff1c1d7836 */ /* 0x000fe20000000000 */
[----:B------:R-:W-:-:S04]  /*2410*/  @!P2 SEL R21, R26, 0x63400000, !P3 ;  /* 0x634000001a15a807 */ /* 0x000fc80005800000 */
[----:B------:R-:W-:Y:S01]  /*2420*/  @!P2 LOP3.LUT R21, R21, 0x80000000, R7, 0xf8, !PT ;  /* 0x800000001515a812 */ /* 0x000fe200078ef807 */
[----:B0-----:R-:W-:-:S03]  /*2430*/  DFMA R22, R18, -R10, 1 ;  /* 0x3ff000001216742b */ /* 0x001fc6000000080a */
[----:B------:R-:W-:-:S05]  /*2440*/  @!P2 LOP3.LUT R25, R21, 0x100000, RZ, 0xfc, !PT ;  /* 0x001000001519a812 */ /* 0x000fca00078efcff */
        /* <DEDUP_REMOVED lines=19> */
[----:B------:R-:W-:Y:S01]  /*2580*/  VIMNMX R5, PT, PT, R6, 0x46a00000, PT ;  /* 0x46a0000006057848 */ /* 0x000fe20003fe0100 */
[----:B------:R-:W-:Y:S01]  /*2590*/  IMAD.MOV.U32 R6, RZ, RZ, RZ ;  /* 0x000000ffff067224 */ /* 0x000fe200078e00ff */
[----:B------:R-:W-:-:S05]  /*25a0*/  SEL R26, R26, 0x63400000, !P0 ;  /* 0x634000001a1a7807 */ /* 0x000fca0004000000 */
[----:B------:R-:W-:-:S04]  /*25b0*/  IMAD.IADD R5, R5, 0x1, -R26 ;  /* 0x0000000105057824 */ /* 0x000fc800078e0a1a */
[----:B------:R-:W-:-:S06]  /*25c0*/  VIADD R7, R5, 0x7fe00000 ;  /* 0x7fe0000005077836 */ /* 0x000fcc0000000000 */
[----:B------:R-:W-:-:S10]  /*25d0*/  DMUL R20, R24, R6 ;  /* 0x0000000618147228 */ /* 0x000fd40000000000 */
[----:B------:R-:W-:-:S13]  /*25e0*/  FSETP.GTU.AND P0, PT, |R21|, 1.469367938527859385e-39, PT ;  /* 0x001000001500780b */ /* 0x000fda0003f0c200 */
[----:B------:R-:W-:Y:S05]  /*25f0*/  @P0 BRA `(.L_x_163) ;  /* 0x0000000000940947 */ /* 0x000fea0003800000 */
[----:B------:R-:W-:-:S06]  /*2600*/  DFMA R10, R24, -R10, R18 ;  /* 0x8000000a180a722b */ /* 0x000fcc0000000012 */
[----:B------:R-:W-:-:S04]  /*2610*/  IMAD.MOV.U32 R10, RZ, RZ, RZ ;  /* 0x000000ffff0a7224 */ /* 0x000fc800078e00ff */
[C---:B------:R-:W-:Y:S02]  /*2620*/  FSETP.NEU.AND P0, PT, R11.reuse, RZ, PT ;  /* 0x000000ff0b00720b */ /* 0x040fe40003f0d000 */
[----:B------:R-:W-:-:S04]  /*2630*/  LOP3.LUT R9, R11, 0x80000000, R9, 0x48, !PT ;  /* 0x800000000b097812 */ /* 0x000fc800078e4809 */
[----:B------:R-:W-:-:S07]  /*2640*/  LOP3.LUT R11, R9, R7, RZ, 0xfc, !PT ;  /* 0x00000007090b7212 */ /* 0x000fce00078efcff */
[----:B------:R-:W-:Y:S05]  /*2650*/  @!P0 BRA `(.L_x_163) ;  /* 0x00000000007c8947 */ /* 0x000fea0003800000 */
[----:B------:R-:W-:Y:S01]  /*2660*/  IMAD.MOV R7, RZ, RZ, -R5 ;  /* 0x000000ffff077224 */ /* 0x000fe200078e0a05 */
[----:B------:R-:W-:Y:S01]  /*2670*/  DMUL.RP R10, R24, R10 ;  /* 0x0000000a180a7228 */ /* 0x000fe20000008000 */
[----:B------:R-:W-:Y:S01]  /*2680*/  IMAD.MOV.U32 R6, RZ, RZ, RZ ;  /* 0x000000ffff067224 */ /* 0x000fe200078e00ff */
[----:B------:R-:W-:-:S05]  /*2690*/  IADD3 R5, PT, PT, -R5, -0x43300000, RZ ;  /* 0xbcd0000005057810 */ /* 0x000fca0007ffe1ff */
[----:B------:R-:W-:-:S03]  /*26a0*/  DFMA R6, R20, -R6, R24 ;  /* 0x800000061406722b */ /* 0x000fc60000000018 */
[----:B------:R-:W-:-:S07]  /*26b0*/  LOP3.LUT R9, R11, R9, RZ, 0x3c, !PT ;  /* 0x000000090b097212 */ /* 0x000fce00078e3cff */
[----:B------:R-:W-:-:S04]  /*26c0*/  FSETP.NEU.AND P0, PT, |R7|, R5, PT ;  /* 0x000000050700720b */ /* 0x000fc80003f0d200 */
[----:B------:R-:W-:Y:S02]  /*26d0*/  FSEL R20, R10, R20, !P0 ;  /* 0x000000140a147208 */ /* 0x000fe40004000000 */
[----:B------:R-:W-:Y:S01]  /*26e0*/  FSEL R21, R9, R21, !P0 ;  /* 0x0000001509157208 */ /* 0x000fe20004000000 */
[----:B------:R-:W-:Y:S06]  /*26f0*/  BRA `(.L_x_163) ;  /* 0x0000000000547947 */ /* 0x000fec0003800000 */
.L_x_162:
        /* <DEDUP_REMOVED lines=16> */
.L_x_165:
[----:B------:R-:W-:Y:S01]  /*2800*/  LOP3.LUT R21, R9, 0x80000, RZ, 0xfc, !PT ;  /* 0x0008000009157812 */ /* 0x000fe200078efcff */
[----:B------:R-:W-:Y:S01]  /*2810*/  IMAD.MOV.U32 R20, RZ, RZ, R8 ;  /* 0x000000ffff147224 */ /* 0x000fe200078e0008 */
[----:B------:R-:W-:Y:S06]  /*2820*/  BRA `(.L_x_163) ;  /* 0x0000000000087947 */ /* 0x000fec0003800000 */
.L_x_164:
[----:B------:R-:W-:Y:S01]  /*2830*/  LOP3.LUT R21, R7, 0x80000, RZ, 0xfc, !PT ;  /* 0x0008000007157812 */ /* 0x000fe200078efcff */
[----:B------:R-:W-:-:S07]  /*2840*/  IMAD.MOV.U32 R20, RZ, RZ, R6 ;  /* 0x000000ffff147224 */ /* 0x000fce00078e0006 */
.L_x_163:
[----:B------:R-:W-:Y:S05]  /*2850*/  BSYNC.RECONVERGENT B2 ;  /* 0x0000000000027941 */ /* 0x000fea0003800200 */
.L_x_161:
[----:B------:R-:W-:Y:S02]  /*2860*/  IMAD.MOV.U32 R5, RZ, RZ, 0x0 ;  /* 0x00000000ff057424 */ /* 0x000fe400078e00ff */
[----:B------:R-:W-:Y:S02]  /*2870*/  IMAD.MOV.U32 R6, RZ, RZ, R20 ;  /* 0x000000ffff067224 */ /* 0x000fe400078e0014 */
[----:B------:R-:W-:Y:S01]  /*2880*/  IMAD.MOV.U32 R7, RZ, RZ, R21 ;  /* 0x000000ffff077224 */ /* 0x000fe200078e0015 */
[----:B------:R-:W-:Y:S06]  /*2890*/  RET.REL.NODEC R4 `(_Z23fused_indicators_kernelPKdPdS1_PiS1_S1_iiidd) ;  /* 0xffffffd404d87950 */ /* 0x000fec0003c3ffff */
.L_x_166:
        /* <DEDUP_REMOVED lines=14> */
.L_x_207:


//--------------------- .text._Z20optimized_rsi_kernelPKdPdii --------------------------
	.section	.text._Z20optimized_rsi_kernelPKdPdii,"ax",@progbits
	.align	128
        .global         _Z20optimized_rsi_kernelPKdPdii
        .type           _Z20optimized_rsi_kernelPKdPdii,@function
        .size           _Z20optimized_rsi_kernelPKdPdii,(.L_x_208 - _Z20optimized_rsi_kernelPKdPdii)
        .other          _Z20optimized_rsi_kernelPKdPdii,@"STO_CUDA_ENTRY STV_DEFAULT"
_Z20optimized_rsi_kernelPKdPdii:
.text._Z20optimized_rsi_kernelPKdPdii:
        /* <DEDUP_REMOVED lines=8> */
[----:B------:R-:W0:Y:S01]  /*0080*/  LDCU UR6, c[0x0][0x394] ;  /* 0x00007280ff0677ac */ /* 0x000e220008000800 */
[----:B------:R-:W1:Y:S01]  /*0090*/  LDCU.64 UR10, c[0x0][0x358] ;  /* 0x00006b00ff0a77ac */ /* 0x000e620008000a00 */
[----:B0-----:R-:W-:-:S13]  /*00a0*/  ISETP.GE.AND P0, PT, R0, UR6, PT ;  /* 0x0000000600007c0c */ /* 0x001fda000bf06270 */
[----:B------:R-:W0:Y:S01]  /*00b0*/  @!P0 LDC.64 R2, c[0x0][0x388] ;  /* 0x0000e200ff028b82 */ /* 0x000e220000000a00 */
[----:B------:R-:W-:Y:S02]  /*00c0*/  @!P0 IMAD.MOV.U32 R4, RZ, RZ, 0x0 ;  /* 0x00000000ff048424 */ /* 0x000fe400078e00ff */
[----:B------:R-:W-:Y:S02]  /*00d0*/  @!P0 IMAD.MOV.U32 R5, RZ, RZ, 0x40490000 ;  /* 0x40490000ff058424 */ /* 0x000fe400078e00ff */
[----:B0-----:R-:W-:-:S05]  /*00e0*/  @!P0 IMAD.WIDE R2, R0, 0x8, R2 ;  /* 0x0000000800028825 */ /* 0x001fca00078e0202 */
[----:B-1----:R0:W-:Y:S01]  /*00f0*/  @!P0 STG.E.64 desc[UR10][R2.64], R4 ;  /* 0x0000000402008986 */ /* 0x0021e2000c101b0a */
[----:B------:R-:W-:Y:S05]  /*0100*/  @!P0 EXIT ;  /* 0x000000000000894d */ /* 0x000fea0003800000 */
[----:B------:R-:W-:-:S09]  /*0110*/  UISETP.GE.AND UP0, UPT, UR6, URZ, UPT ;  /* 0x000000ff0600728c */ /* 0x000fd2000bf06270 */
[----:B------:R-:W-:Y:S05]  /*0120*/  BRA.U !UP0, `(.L_x_167) ;  /* 0x0000000108607547 */ /* 0x000fea000b800000 */
[----:B0-----:R-:W0:Y:S01]  /*0130*/  LDC.64 R4, c[0x0][0x380] ;  /* 0x0000e000ff047b82 */ /* 0x001e220000000a00 */
[--C-:B------:R-:W-:Y:S01]  /*0140*/  IADD3 R6, PT, PT, R0, -UR6, R12.reuse ;  /* 0x8000000600067c10 */ /* 0x100fe2000fffe00c */
[----:B------:R-:W-:Y:S01]  /*0150*/  IMAD R7, R12, UR6, R12 ;  /* 0x000000060c077c24 */ /* 0x000fe2000f8e020c */
[----:B------:R-:W1:Y:S01]  /*0160*/  LDCU UR8, c[0x0][0x390] ;  /* 0x00007200ff0877ac */ /* 0x000e620008000800 */
[----:B------:R-:W-:Y:S01]  /*0170*/  IMAD.MOV.U32 R8, RZ, RZ, RZ ;  /* 0x000000ffff087224 */ /* 0x000fe200078e00ff */
[----:B------:R-:W2:Y:S06]  /*0180*/  LDCU UR7, c[0x0][0x394] ;  /* 0x00007280ff0777ac */ /* 0x000eac0008000800 */
.L_x_170:
[----:B-1----:R-:W-:Y:S01]  /*0190*/  IMAD.IADD R3, R6, 0x1, R8 ;  /* 0x0000000106037824 */ /* 0x002fe200078e0208 */
[----:B------:R-:W-:Y:S04]  /*01a0*/  BSSY.RECONVERGENT B0, `(.L_x_168) ;  /* 0x000000c000007945 */ /* 0x000fe80003800200 */
[----:B-1----:R-:W-:-:S04]  /*01b0*/  ISETP.GE.AND P0, PT, R3, UR8, PT ;  /* 0x0000000803007c0c */ /* 0x002fc8000bf06270 */
[----:B------:R-:W-:-:S13]  /*01c0*/  ISETP.GT.OR P0, PT, R3, R0, P0 ;  /* 0x000000000300720c */ /* 0x000fda0000704670 */
[----:B------:R-:W-:Y:S05]  /*01d0*/  @P0 BRA `(.L_x_169) ;  /* 0x0000000000200947 */ /* 0x000fea0003800000 */
[----:B0-----:R-:W-:-:S06]  /*01e0*/  IMAD.WIDE R2, R3, 0x8, R4 ;  /* 0x0000000803027825 */ /* 0x001fcc00078e0204 */
[----:B------:R-:W3:Y:S01]  /*01f0*/  LDG.E.64 R2, desc[UR10][R2.64] ;  /* 0x0000000a02027981 */ /* 0x000ee2000c1e1b00 */
[----:B------:R-:W0:Y:S01]  /*0200*/  S2UR UR5, SR_CgaCtaId ;  /* 0x00000000000579c3 */ /* 0x000e220000008800 */
[----:B------:R-:W-:Y:S01]  /*0210*/  UMOV UR4, 0x400 ;  /* 0x0000040000047882 */ /* 0x000fe20000000000 */
[----:B------:R-:W-:Y:S01]  /*0220*/  IMAD.IADD R9, R7, 0x1, R8 ;  /* 0x0000000107097824 */ /* 0x000fe200078e0208 */
[----:B0-----:R-:W-:-:S06]  /*0230*/  ULEA UR4, UR5, UR4, 0x18 ;  /* 0x0000000405047291 */ /* 0x001fcc000f8ec0ff */
[----:B------:R-:W-:-:S05]  /*0240*/  LEA R9, R9, UR4, 0x3 ;  /* 0x0000000409097c11 */ /* 0x000fca000f8e18ff */
[----:B---3--:R1:W-:Y:S02]  /*0250*/  STS.64 [R9], R2 ;  /* 0x0000000209007388 */ /* 0x0083e40000000a00 */
.L_x_169:
[----:B--2---:R-:W-:Y:S05]  /*0260*/  BSYNC.RECONVERGENT B0 ;  /* 0x0000000000007941 */ /* 0x004fea0003800200 */
.L_x_168:
[----:B------:R-:W-:Y:S01]  /*0270*/  IMAD.IADD R8, R11, 0x1, R8 ;  /* 0x000000010b087824 */ /* 0x000fe200078e0208 */
[----:B------:R-:W-:-:S04]  /*0280*/  UMOV UR6, UR7 ;  /* 0x0000000700067c82 */ /* 0x000fc80008000000 */
[----:B------:R-:W-:-:S13]  /*0290*/  ISETP.GT.AND P0, PT, R8, UR6, PT ;  /* 0x0000000608007c0c */ /* 0x000fda000bf04270 */
[----:B------:R-:W-:Y:S05]  /*02a0*/  @!P0 BRA `(.L_x_170) ;  /* 0xfffffffc00b88947 */ /* 0x000fea000383ffff */
.L_x_167:
[----:B------:R-:W-:Y:S01]  /*02b0*/  BAR.SYNC.DEFER_BLOCKING 0x0 ;  /* 0x0000000000007b1d */ /* 0x000fe20000010000 */
[----:B------:R-:W-:Y:S01]  /*02c0*/  UISETP.GE.AND UP0, UPT, UR6, 0x1, UPT ;  /* 0x000000010600788c */ /* 0x000fe2000bf06270 */
[----:B------:R-:W-:Y:S02]  /*02d0*/  CS2R R10, SRZ ;  /* 0x00000000000a7805 */ /* 0x000fe4000001ff00 */
[----:B------:R-:W-:Y:S02]  /*02e0*/  CS2R R6, SRZ ;  /* 0x0000000000067805 */ /* 0x000fe4000001ff00 */
[----:B------:R-:W-:Y:S05]  /*02f0*/  WARPSYNC.ALL ;  /* 0x0000000000007948 */ /* 0x000fea0003800000 */
[----:B------:R-:W-:Y:S05]  /*0300*/  BRA.U !UP0, `(.L_x_171) ;  /* 0x0000000d08447547 */ /* 0x000fea000b800000 */
[----:B------:R-:W-:Y:S02]  /*0310*/  UISETP.GE.U32.AND UP0, UPT, UR6, 0x8, UPT ;  /* 0x000000080600788c */ /* 0x000fe4000bf06070 */
[----:B01----:R-:W-:Y:S01]  /*0320*/  IMAD R2, R12, UR6, R12 ;  /* 0x000000060c027c24 */ /* 0x003fe2000f8e020c */
[----:B------:R-:W-:Y:S02]  /*0330*/  CS2R R6, SRZ ;  /* 0x0000000000067805 */ /* 0x000fe4000001ff00 */
[----:B------:R-:W-:Y:S01]  /*0340*/  CS2R R10, SRZ ;  /* 0x00000000000a7805 */ /* 0x000fe2000001ff00 */
[----:B------:R-:W-:Y:S01]  /*0350*/  ULOP3.LUT UR8, UR6, 0x7, URZ, 0xc0, !UPT ;  /* 0x0000000706087892 */ /* 0x000fe2000f8ec0ff */
[----:B------:R-:W-:Y:S02]  /*0360*/  UMOV UR4, 0x1 ;  /* 0x0000000100047882 */ /* 0x000fe40000000000 */
[----:B------:R-:W-:Y:S09]  /*0370*/  BRA.U !UP0, `(.L_x_172) ;  /* 0x0000000508807547 */ /* 0x000ff2000b800000 */
[----:B------:R-:W0:Y:S01]  /*0380*/  S2UR UR5, SR_CgaCtaId ;  /* 0x00000000000579c3 */ /* 0x000e220000008800 */
[----:B------:R-:W-:Y:S01]  /*0390*/  UMOV UR4, 0x400 ;  /* 0x0000040000047882 */ /* 0x000fe20000000000 */
[----:B------:R-:W-:Y:S01]  /*03a0*/  CS2R R6, SRZ ;  /* 0x0000000000067805 */ /* 0x000fe2000001ff00 */
[----:B0-----:R-:W-:Y:S02]  /*03b0*/  ULEA UR7, UR5, UR4, 0x18 ;  /* 0x0000000405077291 */ /* 0x001fe4000f8ec0ff */
[----:B------:R-:W-:-:S04]  /*03c0*/  ULOP3.LUT UR4, UR6, 0x7ffffff8, URZ, 0xc0, !UPT ;  /* 0x7ffffff806047892 */ /* 0x000fc8000f8ec0ff */
[----:B------:R-:W-:Y:S01]  /*03d0*/  LEA R3, R2, UR7, 0x3 ;  /* 0x0000000702037c11 */ /* 0x000fe2000f8e18ff */
[----:B------:R-:W-:-:S03]  /*03e0*/  UIADD3 UR5, UPT, UPT, -UR4, URZ, URZ ;  /* 0x000000ff04057290 */ /* 0x000fc6000fffe1ff */
[----:B------:R-:W-:Y:S01]  /*03f0*/  UMOV UR4, URZ ;  /* 0x000000ff00047c82 */ /* 0x000fe20008000000 */
[----:B------:R-:W-:-:S08]  /*0400*/  VIADD R3, R3, 0x20 ;  /* 0x0000002003037836 */ /* 0x000fd00000000000 */
.L_x_173:
[----:B------:R-:W-:Y:S01]  /*0410*/  LDS.64 R14, [R3+-0x18] ;  /* 0xffffe800030e7984 */ /* 0x000fe20000000a00 */
[----:B------:R-:W-:Y:S02]  /*0420*/  UIADD3 UR5, UPT, UPT, UR5, 0x8, URZ ;  /* 0x0000000805057890 */ /* 0x000fe4000fffe0ff */
[----:B------:R-:W-:Y:S01]  /*0430*/  UIADD3 UR4, UPT, UPT, UR4, 0x8, URZ ;  /* 0x0000000804047890 */ /* 0x000fe2000fffe0ff */
[----:B------:R-:W0:Y:S01]  /*0440*/  LDS.64 R4, [R3+-0x20] ;  /* 0xffffe00003047984 */ /* 0x000e220000000a00 */
[----:B------:R-:W-:-:S03]  /*0450*/  UISETP.NE.AND UP0, UPT, UR5, URZ, UPT ;  /* 0x000000ff0500728c */ /* 0x000fc6000bf05270 */
[----:B------:R-:W1:Y:S04]  /*0460*/  LDS.64 R8, [R3+-0x10] ;  /* 0xfffff00003087984 */ /* 0x000e680000000a00 */
[----:B------:R-:W2:Y:S01]  /*0470*/  LDS.64 R12, [R3+-0x8] ;  /* 0xfffff800030c7984 */ /* 0x000ea20000000a00 */
[----:B0-----:R-:W-:-:S03]  /*0480*/  DADD R16, R14, -R4 ;  /* 0x000000000e107229 */ /* 0x001fc60000000804 */
[----:B------:R-:W0:Y:S01]  /*0490*/  LDS.64 R4, [R3] ;  /* 0x0000000003047984 */ /* 0x000e220000000a00 */
[----:B-1----:R-:W-:-:S04]  /*04a0*/  DADD R14, -R14, R8 ;  /* 0x000000000e0e7229 */ /* 0x002fc80000000108 */
[C---:B------:R-:W-:Y:S02]  /*04b0*/  DADD R18, R16.reuse, R10 ;  /* 0x0000000010127229 */ /* 0x040fe4000000000a */
[C---:B------:R-:W-:Y:S02]  /*04c0*/  DADD R20, -R16.reuse, R6 ;  /* 0x0000000010147229 */ /* 0x040fe40000000106 */
[C---:B------:R-:W-:Y:S02]  /*04d0*/  DSETP.GT.AND P0, PT, R16.reuse, RZ, PT ;  /* 0x000000ff1000722a */ /* 0x040fe40003f04000 */
[----:B------:R-:W-:-:S04]  /*04e0*/  DSETP.GEU.AND P1, PT, R16, RZ, PT ;  /* 0x000000ff1000722a */ /* 0x000fc80003f2e000 */
[----:B------:R-:W-:Y:S02]  /*04f0*/  FSEL R10, R10, R18, !P0 ;  /* 0x000000120a0a7208 */ /* 0x000fe40004000000 */
[----:B------:R-:W-:Y:S01]  /*0500*/  FSEL R11, R11, R19, !P0 ;  /* 0x000000130b0b7208 */ /* 0x000fe20004000000 */
[C---:B------:R-:W-:Y:S01]  /*0510*/  DSETP.GT.AND P0, PT, R14.reuse, RZ, PT ;  /* 0x000000ff0e00722a */ /* 0x040fe20003f04000 */
[----:B------:R-:W-:Y:S02]  /*0520*/  FSEL R20, R20, R6, !P1 ;  /* 0x0000000614147208 */ /* 0x000fe40004800000 */
[----:B------:R-:W-:Y:S01]  /*0530*/  FSEL R21, R21, R7, !P1 ;  /* 0x0000000715157208 */ /* 0x000fe20004800000 */
[C---:B------:R-:W-:Y:S01]  /*0540*/  DSETP.GEU.AND P1, PT, R14.reuse, RZ, PT ;  /* 0x000000ff0e00722a */ /* 0x040fe20003f2e000 */
[----:B------:R-:W1:Y:S01]  /*0550*/  LDS.64 R6, [R3+0x8] ;  /* 0x0000080003067984 */ /* 0x000e620000000a00 */
[----:B------:R-:W-:-:S03]  /*0560*/  DADD R16, R14, R10 ;  /* 0x000000000e107229 */ /* 0x000fc6000000000a */
[----:B------:R-:W-:Y:S02]  /*0570*/  DADD R18, -R14, R20 ;  /* 0x000000000e127229 */ /* 0x000fe40000000114 */
[----:B--2---:R-:W-:Y:S01]  /*0580*/  DADD R14, -R8, R12 ;  /* 0x00000000080e7229 */ /* 0x004fe2000000010c */
[----:B------:R-:W2:Y:S04]  /*0590*/  LDS.64 R8, [R3+0x10] ;  /* 0x0000100003087984 */ /* 0x000ea80000000a00 */
[----:B------:R-:W-:Y:S02]  /*05a0*/  FSEL R10, R10, R16, !P0 ;  /* 0x000000100a0a7208 */ /* 0x000fe40004000000 */
[----:B------:R-:W-:Y:S01]  /*05b0*/  FSEL R11, R11, R17, !P0 ;  /* 0x000000110b0b7208 */ /* 0x000fe20004000000 */
[----:B------:R-:W-:Y:S01]  /*05c0*/  DSETP.GT.AND P0, PT, R14, RZ, PT ;  /* 0x000000ff0e00722a */ /* 0x000fe20003f04000 */
[----:B------:R-:W-:Y:S01]  /*05d0*/  FSEL R20, R18, R20, !P1 ;  /* 0x0000001412147208 */ /* 0x000fe20004800000 */
[----:B0-----:R-:W-:Y:S01]  /*05e0*/  DADD R12, -R12, R4 ;  /* 0x000000000c0c7229 */ /* 0x001fe20000000104 */
[----:B------:R-:W-:Y:S01]  /*05f0*/  FSEL R21, R19, R21, !P1 ;  /* 0x0000001513157208 */ /* 0x000fe20004800000 */
[----:B------:R-:W-:-:S02]  /*0600*/  DSETP.GEU.AND P1, PT, R14, RZ, PT ;  /* 0x000000ff0e00722a */ /* 0x000fc40003f2e000 */
[----:B------:R-:W-:-:S03]  /*0610*/  DADD R16, R14, R10 ;  /* 0x000000000e107229 */ /* 0x000fc6000000000a */
[----:B------:R-:W-:-:S07]  /*0620*/  DADD R18, -R14, R20 ;  /* 0x000000000e127229 */ /* 0x000fce0000000114 */
[----:B------:R-:W-:Y:S02]  /*0630*/  FSEL R14, R10, R16, !P0 ;  /* 0x000000100a0e7208 */ /* 0x000fe40004000000 */
[----:B------:R-:W-:Y:S01]  /*0640*/  FSEL R15, R11, R17, !P0 ;  /* 0x000000110b0f7208 */ /* 0x000fe20004000000 */
[C---:B------:R-:W-:Y:S01]  /*0650*/  DSETP.GT.AND P0, PT, R12.reuse, RZ, PT ;  /* 0x000000ff0c00722a */ /* 0x040fe20003f04000 */
[----:B------:R-:W-:Y:S01]  /*0660*/  FSEL R20, R18, R20, !P1 ;  /* 0x0000001412147208 */ /* 0x000fe20004800000 */
[----:B------:R-:W0:Y:S01]  /*0670*/  LDS.64 R10, [R3+0x18] ;  /* 0x00001800030a7984 */ /* 0x000e220000000a00 */
[----:B------:R-:W-:Y:S01]  /*0680*/  FSEL R21, R19, R21, !P1 ;  /* 0x0000001513157208 */ /* 0x000fe20004800000 */
[C---:B------:R-:W-:Y:S02]  /*0690*/  DSETP.GEU.AND P1, PT, R12.reuse, RZ, PT ;  /* 0x000000ff0c00722a */ /* 0x040fe40003f2e000 */
[----:B------:R-:W-:-:S03]  /*06a0*/  DADD R16, R12, R14 ;  /* 0x000000000c107229 */ /* 0x000fc6000000000e */
[----:B------:R-:W-:Y:S02]  /*06b0*/  DADD R18, -R12, R20 ;  /* 0x000000000c127229 */ /* 0x000fe40000000114 */
[----:B-1----:R-:W-:Y:S01]  /*06c0*/  DADD R12, -R4, R6 ;  /* 0x00000000040c7229 */ /* 0x002fe20000000106 */
[----:B------:R1:W3:Y:S01]  /*06d0*/  LDS.64 R4, [R3+0x20] ;  /* 0x0000200003047984 */ /* 0x0002e20000000a00 */
[----:B--2---:R-:W-:-:S03]  /*06e0*/  DADD R6, -R6, R8 ;  /* 0x0000000006067229 */ /* 0x004fc60000000108 */
[----:B------:R-:W-:Y:S02]  /*06f0*/  FSEL R14, R14, R16, !P0 ;  /* 0x000000100e0e7208 */ /* 0x000fe40004000000 */
[----:B------:R-:W-:Y:S01]  /*0700*/  FSEL R15, R15, R17, !P0 ;  /* 0x000000110f0f7208 */ /* 0x000fe20004000000 */
[C---:B------:R-:W-:Y:S01]  /*0710*/  DSETP.GT.AND P0, PT, R12.reuse, RZ, PT ;  /* 0x000000ff0c00722a */ /* 0x040fe20003f04000 */
[----:B------:R-:W-:Y:S01]  /*0720*/  FSEL R20, R18, R20, !P1 ;  /* 0x0000001412147208 */ /* 0x000fe20004800000 */
[----:B-1----:R-:W-:Y:S01]  /*0730*/  VIADD R3, R3, 0x40 ;  /* 0x0000004003037836 */ /* 0x002fe20000000000 */
[----:B------:R-:W-:Y:S01]  /*0740*/  FSEL R21, R19, R21, !P1 ;  /* 0x0000001513157208 */ /* 0x000fe20004800000 */
[C---:B------:R-:W-:Y:S02]  /*0750*/  DSETP.GEU.AND P1, PT, R12.reuse, RZ, PT ;  /* 0x000000ff0c00722a */ /* 0x040fe40003f2e000 */
[----:B------:R-:W-:-:S03]  /*0760*/  DADD R16, R12, R14 ;  /* 0x000000000c107229 */ /* 0x000fc6000000000e */
[----:B------:R-:W-:-:S07]  /*0770*/  DADD R18, -R12, R20 ;  /* 0x000000000c127229 */ /* 0x000fce0000000114 */
[----:B------:R-:W-:Y:S02]  /*0780*/  FSEL R16, R14, R16, !P0 ;  /* 0x000000100e107208 */ /* 0x000fe40004000000 */
[----:B------:R-:W-:Y:S01]  /*0790*/  FSEL R17, R15, R17, !P0 ;  /* 0x000000110f117208 */ /* 0x000fe20004000000 */
[C---:B------:R-:W-:Y:S01]  /*07a0*/  DSETP.GT.AND P0, PT, R6.reuse, RZ, PT ;  /* 0x000000ff0600722a */ /* 0x040fe20003f04000 */
[----:B------:R-:W-:Y:S02]  /*07b0*/  FSEL R18, R18, R20, !P1 ;  /* 0x0000001412127208 */ /* 0x000fe40004800000 */
[----:B------:R-:W-:Y:S01]  /*07c0*/  FSEL R19, R19, R21, !P1 ;  /* 0x0000001513137208 */ /* 0x000fe20004800000 */
[C---:B------:R-:W-:Y:S02]  /*07d0*/  DSETP.GEU.AND P1, PT, R6.reuse, RZ, PT ;  /* 0x000000ff0600722a */ /* 0x040fe40003f2e000 */
[----:B------:R-:W-:Y:S02]  /*07e0*/  DADD R12, R6, R16 ;  /* 0x00000000060c7229 */ /* 0x000fe40000000010 */
[----:B0-----:R-:W-:-:S02]  /*07f0*/  DADD R8, -R8, R10 ;  /* 0x0000000008087229 */ /* 0x001fc4000000010a */
[----:B------:R-:W-:Y:S02]  /*0800*/  DADD R14, -R6, R18 ;  /* 0x00000000060e7229 */ /* 0x000fe40000000112 */
[----:B---3--:R-:W-:-:S04]  /*0810*/  DADD R4, -R10, R4 ;  /* 0x000000000a047229 */ /* 0x008fc80000000104 */
[----:B------:R-:W-:Y:S02]  /*0820*/  FSEL R16, R16, R12, !P0 ;  /* 0x0000000c10107208 */ /* 0x000fe40004000000 */
[----:B------:R-:W-:Y:S01]  /*0830*/  FSEL R17, R17, R13, !P0 ;  /* 0x0000000d11117208 */ /* 0x000fe20004000000 */
[C---:B------:R-:W-:Y:S01]  /*0840*/  DSETP.GT.AND P0, PT, R8.reuse, RZ, PT ;  /* 0x000000ff0800722a */ /* 0x040fe20003f04000 */
[----:B------:R-:W-:Y:S02]  /*0850*/  FSEL R14, R14, R18, !P1 ;  /* 0x000000120e0e7208 */ /* 0x000fe40004800000 */
        /* <DEDUP_REMOVED lines=13> */
[----:B------:R-:W-:Y:S02]  /*0930*/  FSEL R11, R11, R7, !P0 ;  /* 0x000000070b0b7208 */ /* 0x000fe40004000000 */
[----:B------:R-:W-:Y:S02]  /*0940*/  FSEL R6, R8, R12, !P1 ;  /* 0x0000000c08067208 */ /* 0x000fe40004800000 */
[----:B------:R-:W-:Y:S01]  /*0950*/  FSEL R7, R9, R13, !P1 ;  /* 0x0000000d09077208 */ /* 0x000fe20004800000 */
[----:B------:R-:W-:Y:S06]  /*0960*/  BRA.U UP0, `(.L_x_173) ;  /* 0xfffffff900a87547 */ /* 0x000fec000b83ffff */
[----:B------:R-:W-:-:S12]  /*0970*/  UIADD3 UR4, UPT, UPT, UR4, 0x1, URZ ;  /* 0x0000000104047890 */ /* 0x000fd8000fffe0ff */
.L_x_172:
[----:B------:R-:W-:-:S09]  /*0980*/  UISETP.NE.AND UP0, UPT, UR8, URZ, UPT ;  /* 0x000000ff0800728c */ /* 0x000fd2000bf05270 */
[----:B------:R-:W-:Y:S05]  /*0990*/  BRA.U !UP0, `(.L_x_171) ;  /* 0x0000000508a07547 */ /* 0x000fea000b800000 */
[----:B------:R-:W-:Y:S02]  /*09a0*/  UISETP.GE.U32.AND UP0, UPT, UR8, 0x4, UPT ;  /* 0x000000040800788c */ /* 0x000fe4000bf06070 */
[----:B------:R-:W-:-:S04]  /*09b0*/  ULOP3.LUT UR9, UR6, 0x3, URZ, 0xc0, !UPT ;  /* 0x0000000306097892 */ /* 0x000fc8000f8ec0ff */
[----:B------:R-:W-:-:S03]  /*09c0*/  UISETP.NE.AND UP1, UPT, UR9, URZ, UPT ;  /* 0x000000ff0900728c */ /* 0x000fc6000bf25270 */
[----:B------:R-:W-:Y:S08]  /*09d0*/  BRA.U !UP0, `(.L_x_174) ;  /* 0x0000000108c47547 */ /* 0x000ff0000b800000 */
[----:B------:R-:W0:Y:S01]  /*09e0*/  S2UR UR7, SR_CgaCtaId ;  /* 0x00000000000779c3 */ /* 0x000e220000008800 */
[----:B------:R-:W-:Y:S01]  /*09f0*/  UMOV UR5, 0x400 ;  /* 0x0000040000057882 */ /* 0x000fe20000000000 */
[----:B------:R-:W-:Y:S01]  /*0a00*/  VIADD R3, R2, UR4 ;  /* 0x0000000402037c36 */ /* 0x000fe20008000000 */
[----:B------:R-:W-:Y:S02]  /*0a10*/  UIADD3 UR4, UPT, UPT, UR4, 0x4, URZ ;  /* 0x0000000404047890 */ /* 0x000fe4000fffe0ff */
[----:B0-----:R-:W-:-:S06]  /*0a20*/  ULEA UR5, UR7, UR5, 0x18 ;  /* 0x0000000507057291 */ /* 0x001fcc000f8ec0ff */
[----:B------:R-:W-:-:S05]  /*0a30*/  LEA R3, R3, UR5, 0x3 ;  /* 0x0000000503037c11 */ /* 0x000fca000f8e18ff */
[----:B------:R-:W-:Y:S04]  /*0a40*/  LDS.64 R14, [R3] ;  /* 0x00000000030e7984 */ /* 0x000fe80000000a00 */
[----:B------:R-:W0:Y:S04]  /*0a50*/  LDS.64 R12, [R3+-0x8] ;  /* 0xfffff800030c7984 */ /* 0x000e280000000a00 */
[----:B------:R-:W1:Y:S04]  /*0a60*/  LDS.64 R8, [R3+0x8] ;  /* 0x0000080003087984 */ /* 0x000e680000000a00 */
[----:B------:R-:W2:Y:S01]  /*0a70*/  LDS.64 R4, [R3+0x10] ;  /* 0x0000100003047984 */ /* 0x000ea20000000a00 */
[----:B0-----:R-:W-:-:S03]  /*0a80*/  DADD R16, R14, -R12 ;  /* 0x000000000e107229 */ /* 0x001fc6000000080c */
[----:B------:R-:W0:Y:S01]  /*0a90*/  LDS.64 R12, [R3+0x18] ;  /* 0x00001800030c7984 */ /* 0x000e220000000a00 */
[----:B-1----:R-:W-:-:S04]  /*0aa0*/  DADD R14, -R14, R8 ;  /* 0x000000000e0e7229 */ /* 0x002fc80000000108 */
[--C-:B------:R-:W-:Y:S02]  /*0ab0*/  DADD R18, R10, R16.reuse ;  /* 0x000000000a127229 */ /* 0x100fe40000000010 */
[----:B------:R-:W-:Y:S02]  /*0ac0*/  DSETP.GT.AND P0, PT, R16, RZ, PT ;  /* 0x000000ff1000722a */ /* 0x000fe40003f04000 */
[----:B------:R-:W-:Y:S02]  /*0ad0*/  DADD R20, R6, -R16 ;  /* 0x0000000006147229 */ /* 0x000fe40000000810 */
[----:B------:R-:W-:Y:S02]  /*0ae0*/  DSETP.GEU.AND P1, PT, R16, RZ, PT ;  /* 0x000000ff1000722a */ /* 0x000fe40003f2e000 */
[----:B--2---:R-:W-:Y:S02]  /*0af0*/  DADD R8, -R8, R4 ;  /* 0x0000000008087229 */ /* 0x004fe40000000104 */
[----:B------:R-:W-:-:S02]  /*0b00*/  FSEL R16, R10, R18, !P0 ;  /* 0x000000120a107208 */ /* 0x000fc40004000000 */
        /* <DEDUP_REMOVED lines=9> */
[----:B------:R-:W-:Y:S01]  /*0ba0*/  DSETP.GT.AND P0, PT, R8, RZ, PT ;  /* 0x000000ff0800722a */ /* 0x000fe20003f04000 */
[----:B------:R-:W-:Y:S01]  /*0bb0*/  FSEL R16, R10, R18, !P1 ;  /* 0x000000120a107208 */ /* 0x000fe20004800000 */
[----:B0-----:R-:W-:Y:S01]  /*0bc0*/  DADD R12, -R4, R12 ;  /* 0x00000000040c7229 */ /* 0x001fe2000000010c */
        /* <DEDUP_REMOVED lines=14> */
[----:B------:R-:W-:Y:S01]  /*0cb0*/  FSEL R6, R6, R10, !P1 ;  /* 0x0000000a06067208 */ /* 0x000fe20004800000 */
[----:B------:R-:W-:Y:S01]  /*0cc0*/  IMAD.MOV.U32 R10, RZ, RZ, R3 ;  /* 0x000000ffff0a7224 */ /* 0x000fe200078e0003 */
[----:B------:R-:W-:Y:S01]  /*0cd0*/  FSEL R7, R7, R11, !P1 ;  /* 0x0000000b07077208 */ /* 0x000fe20004800000 */
[----:B------:R-:W-:-:S07]  /*0ce0*/  IMAD.MOV.U32 R11, RZ, RZ, R4 ;  /* 0x000000ffff0b7224 */ /* 0x000fce00078e0004 */
.L_x_174:
[----:B------:R-:W-:Y:S05]  /*0cf0*/  BRA.U !UP1, `(.L_x_171) ;  /* 0x0000000109c87547 */ /* 0x000fea000b800000 */
[----:B------:R-:W-:Y:S02]  /*0d00*/  UISETP.NE.AND UP0, UPT, UR9, 0x1, UPT ;  /* 0x000000010900788c */ /* 0x000fe4000bf05270 */
[----:B------:R-:W-:-:S04]  /*0d10*/  ULOP3.LUT UR5, UR6, 0x1, URZ, 0xc0, !UPT ;  /* 0x0000000106057892 */ /* 0x000fc8000f8ec0ff */
[----:B------:R-:W-:-:S03]  /*0d20*/  UISETP.NE.U32.AND UP1, UPT, UR5, 0x1, UPT ;  /* 0x000000010500788c */ /* 0x000fc6000bf25070 */
        /* <DEDUP_REMOVED lines=9> */
[----:B------:R-:W1:Y:S01]  /*0dc0*/  LDS.64 R16, [R3+0x8] ;  /* 0x0000080003107984 */ /* 0x000e620000000a00 */
[C---:B0-----:R-:W-:Y:S02]  /*0dd0*/  DADD R8, R4.reuse, -R8 ;  /* 0x0000000004087229 */ /* 0x041fe40000000808 */
[----:B-1----:R-:W-:-:S06]  /*0de0*/  DADD R16, -R4, R16 ;  /* 0x0000000004107229 */ /* 0x002fcc0000000110 */
[--C-:B------:R-:W-:Y:S02]  /*0df0*/  DADD R12, R10, R8.reuse ;  /* 0x000000000a0c7229 */ /* 0x100fe40000000008 */
[----:B------:R-:W-:Y:S02]  /*0e00*/  DSETP.GT.AND P0, PT, R8, RZ, PT ;  /* 0x000000ff0800722a */ /* 0x000fe40003f04000 */
[----:B------:R-:W-:Y:S02]  /*0e10*/  DADD R14, R6, -R8 ;  /* 0x00000000060e7229 */ /* 0x000fe40000000808 */
[----:B------:R-:W-:-:S04]  /*0e20*/  DSETP.GEU.AND P1, PT, R8, RZ, PT ;  /* 0x000000ff0800722a */ /* 0x000fc80003f2e000 */
        /* <DEDUP_REMOVED lines=14> */
.L_x_175:
[----:B------:R-:W-:Y:S05]  /*0f10*/  BRA.U UP1, `(.L_x_171) ;  /* 0x0000000101407547 */ /* 0x000fea000b800000 */
[----:B------:R-:W0:Y:S01]  /*0f20*/  S2UR UR7, SR_CgaCtaId ;  /* 0x00000000000779c3 */ /* 0x000e220000008800 */
[----:B------:R-:W-:Y:S01]  /*0f30*/  UMOV UR5, 0x400 ;  /* 0x0000040000057882 */ /* 0x000fe20000000000 */
[----:B------:R-:W-:Y:S01]  /*0f40*/  VIADD R2, R2, UR4 ;  /* 0x0000000402027c36 */ /* 0x000fe20008000000 */
[----:B0-----:R-:W-:-:S06]  /*0f50*/  ULEA UR5, UR7, UR5, 0x18 ;  /* 0x0000000507057291 */ /* 0x001fcc000f8ec0ff */
[----:B------:R-:W-:-:S05]  /*0f60*/  LEA R12, R2, UR5, 0x3 ;  /* 0x00000005020c7c11 */ /* 0x000fca000f8e18ff */
[----:B------:R-:W-:Y:S04]  /*0f70*/  LDS.64 R2, [R12] ;  /* 0x000000000c027984 */ /* 0x000fe80000000a00 */
[----:B------:R-:W0:Y:S02]  /*0f80*/  LDS.64 R4, [R12+-0x8] ;  /* 0xfffff8000c047984 */ /* 0x000e240000000a00 */
[----:B0-----:R-:W-:-:S08]  /*0f90*/  DADD R2, R2, -R4 ;  /* 0x0000000002027229 */ /* 0x001fd00000000804 */
[--C-:B------:R-:W-:Y:S02]  /*0fa0*/  DADD R4, R10, R2.reuse ;  /* 0x000000000a047229 */ /* 0x100fe40000000002 */
[----:B------:R-:W-:Y:S02]  /*0fb0*/  DADD R8, R6, -R2 ;  /* 0x0000000006087229 */ /* 0x000fe40000000802 */
[C---:B------:R-:W-:Y:S02]  /*0fc0*/  DSETP.GT.AND P0, PT, R2.reuse, RZ, PT ;  /* 0x000000ff0200722a */ /* 0x040fe40003f04000 */
[----:B------:R-:W-:-:S04]  /*0fd0*/  DSETP.GEU.AND P1, PT, R2, RZ, PT ;  /* 0x000000ff0200722a */ /* 0x000fc80003f2e000 */
[----:B------:R-:W-:Y:S02]  /*0fe0*/  FSEL R10, R10, R4, !P0 ;  /* 0x000000040a0a7208 */ /* 0x000fe40004000000 */
[----:B------:R-:W-:Y:S02]  /*0ff0*/  FSEL R11, R11, R5, !P0 ;  /* 0x000000050b0b7208 */ /* 0x000fe40004000000 */
[----:B------:R-:W-:Y:S02]  /*1000*/  FSEL R6, R8, R6, !P1 ;  /* 0x0000000608067208 */ /* 0x000fe40004800000 */
[----:B------:R-:W-:-:S07]  /*1010*/  FSEL R7, R9, R7, !P1 ;  /* 0x0000000709077208 */ /* 0x000fce0004800000 */
.L_x_171:
[----:B01----:R-:W-:Y:S01]  /*1020*/  DADD R2, R6, R10 ;  /* 0x0000000006027229 */ /* 0x003fe2000000000a */
[----:B------:R-:W-:Y:S01]  /*1030*/  UMOV UR4, 0xd9d7bdbb ;  /* 0xd9d7bdbb00047882 */ /* 0x000fe20000000000 */
[----:B------:R-:W-:-:S06]  /*1040*/  UMOV UR5, 0x3ddb7cdf ;  /* 0x3ddb7cdf00057882 */ /* 0x000fcc0000000000 */
[----:B------:R-:W-:-:S14]  /*1050*/  DSETP.GEU.AND P0, PT, R2, UR4, PT ;  /* 0x0000000402007e2a */ /* 0x000fdc000bf0e000 */
[----:B------:R-:W0:Y:S01]  /*1060*/  @!P0 LDC.64 R2, c[0x0][0x388] ;  /* 0x0000e200ff028b82 */ /* 0x000e220000000a00 */
[----:B------:R-:W-:Y:S02]  /*1070*/  @!P0 IMAD.MOV.U32 R4, RZ, RZ, 0x0 ;  /* 0x00000000ff048424 */ /* 0x000fe400078e00ff */
[----:B------:R-:W-:Y:S02]  /*1080*/  @!P0 IMAD.MOV.U32 R5, RZ, RZ, 0x40490000 ;  /* 0x40490000ff058424 */ /* 0x000fe400078e00ff */
[----:B0-----:R-:W-:-:S05]  /*1090*/  @!P0 IMAD.WIDE R2, R0, 0x8, R2 ;  /* 0x0000000800028825 */ /* 0x001fca00078e0202 */
[----:B------:R0:W-:Y:S01]  /*10a0*/  @!P0 STG.E.64 desc[UR10][R2.64], R4 ;  /* 0x0000000402008986 */ /* 0x0001e2000c101b0a */
[----:B------:R-:W-:Y:S05]  /*10b0*/  @!P0 EXIT ;  /* 0x000000000000894d */ /* 0x000fea0003800000 */
[----:B------:R-:W1:Y:S01]  /*10c0*/  I2F.F64 R8, UR6 ;  /* 0x0000000600087d12 */ /* 0x000e620008201c00 */
[----:B0-----:R-:W-:Y:S01]  /*10d0*/  IMAD.MOV.U32 R2, RZ, RZ, 0x1 ;  /* 0x00000001ff027424 */ /* 0x001fe200078e00ff */
[----:B------:R-:W-:Y:S01]  /*10e0*/  FSETP.GEU.AND P1, PT, |R11|, 6.5827683646048100446e-37, PT ;  /* 0x036000000b00780b */ /* 0x000fe20003f2e200 */
[----:B------:R-:W-:Y:S05]  /*10f0*/  BSSY.RECONVERGENT B0, `(.L_x_176) ;  /* 0x0000015000007945 */ /* 0x000fea0003800200 */
[----:B-1----:R-:W0:Y:S02]  /*1100*/  MUFU.RCP64H R3, R9 ;  /* 0x0000000900037308 */ /* 0x002e240000001800 */
        /* <DEDUP_REMOVED lines=16> */
[----:B------:R-:W-:Y:S05]  /*1210*/  CALL.REL.NOINC `($__internal_4_$__cuda_sm20_div_rn_f64_full) ;  /* 0x00000004005c7944 */ /* 0x000fea0003c00000 */
[----:B------:R-:W-:Y:S02]  /*1220*/  IMAD.MOV.U32 R2, RZ, RZ, R4 ;  /* 0x000000ffff027224 */ /* 0x000fe400078e0004 */
[----:B------:R-:W-:-:S07]  /*1230*/  IMAD.MOV.U32 R3, RZ, RZ, R5 ;  /* 0x000000ffff037224 */ /* 0x000fce00078e0005 */
.L_x_177:
[----:B------:R-:W-:Y:S05]  /*1240*/  BSYNC.RECONVERGENT B0 ;  /* 0x0000000000007941 */ /* 0x000fea0003800200 */
.L_x_176:
        /* <DEDUP_REMOVED lines=21> */
.L_x_179:
[----:B------:R-:W-:Y:S05]  /*13a0*/  BSYNC.RECONVERGENT B0 ;  /* 0x0000000000007941 */ /* 0x000fea0003800200 */
.L_x_178:
[----:B------:R-:W-:Y:S01]  /*13b0*/  UMOV UR4, 0xd9d7bdbb ;  /* 0xd9d7bdbb00047882 */ /* 0x000fe20000000000 */
[----:B------:R-:W-:Y:S02]  /*13c0*/  UMOV UR5, 0x3ddb7cdf ;  /* 0x3ddb7cdf00057882 */ /* 0x000fe40000000000 */
[----:B------:R-:W-:-:S14]  /*13d0*/  DSETP.GEU.AND P0, PT, R4, UR4, PT ;  /* 0x0000000404007e2a */ /* 0x000fdc000bf0e000 */
[----:B------:R-:W0:Y:S01]  /*13e0*/  @!P0 LDC.64 R8, c[0x0][0x388] ;  /* 0x0000e200ff088b82 */ /* 0x000e220000000a00 */
[----:B------:R-:W-:Y:S02]  /*13f0*/  @!P0 IMAD.MOV.U32 R6, RZ, RZ, 0x0 ;  /* 0x00000000ff068424 */ /* 0x000fe400078e00ff */
[----:B------:R-:W-:Y:S02]  /*1400*/  @!P0 IMAD.MOV.U32 R7, RZ, RZ, 0x40590000 ;  /* 0x40590000ff078424 */ /* 0x000fe400078e00ff */
[----:B0-----:R-:W-:-:S05]  /*1410*/  @!P0 IMAD.WIDE R8, R0, 0x8, R8 ;  /* 0x0000000800088825 */ /* 0x001fca00078e0208 */
[----:B------:R0:W-:Y:S01]  /*1420*/  @!P0 STG.E.64 desc[UR10][R8.64], R6 ;  /* 0x0000000608008986 */ /* 0x0001e2000c101b0a */
[----:B------:R-:W-:Y:S05]  /*1430*/  @!P0 EXIT ;  /* 0x000000000000894d */ /* 0x000fea0003800000 */
[----:B0-----:R-:W0:Y:S01]  /*1440*/  MUFU.RCP64H R7, R5 ;  /* 0x0000000500077308 */ /* 0x001e220000001800 */
        /* <DEDUP_REMOVED lines=22> */
.L_x_181:
[----:B------:R-:W-:Y:S05]  /*15b0*/  BSYNC.RECONVERGENT B0 ;  /* 0x0000000000007941 */ /* 0x000fea0003800200 */
.L_x_180:
        /* <DEDUP_REMOVED lines=15> */
[----:B------:R-:W-:Y:S01]  /*16b0*/  IMAD.MOV.U32 R10, RZ, RZ, R8 ;  /* 0x000000ffff0a7224 */ /* 0x000fe200078e0008 */
[----:B------:R-:W-:Y:S01]  /*16c0*/  MOV R16, 0x1710 ;  /* 0x0000171000107802 */ /* 0x000fe20000000f00 */
[----:B------:R-:W-:Y:S02]  /*16d0*/  IMAD.MOV.U32 R11, RZ, RZ, R9 ;  /* 0x000000ffff0b7224 */ /* 0x000fe400078e0009 */
[----:B------:R-:W-:Y:S02]  /*16e0*/  IMAD.MOV.U32 R12, RZ, RZ, RZ ;  /* 0x000000ffff0c7224 */ /* 0x000fe400078e00ff */
[----:B------:R-:W-:-:S07]  /*16f0*/  IMAD.MOV.U32 R13, RZ, RZ, 0x40590000 ;  /* 0x40590000ff0d7424 */ /* 0x000fce00078e00ff */
[----:B------:R-:W-:Y:S05]  /*1700*/  CALL.REL.NOINC `($__internal_4_$__cuda_sm20_div_rn_f64_full) ;  /* 0x0000000000207944 */ /* 0x000fea0003c00000 */
[----:B------:R-:W-:Y:S02]  /*1710*/  IMAD.MOV.U32 R2, RZ, RZ, R4 ;  /* 0x000000ffff027224 */ /* 0x000fe400078e0004 */
[----:B------:R-:W-:-:S07]  /*1720*/  IMAD.MOV.U32 R3, RZ, RZ, R5 ;  /* 0x000000ffff037224 */ /* 0x000fce00078e0005 */
.L_x_183:
[----:B------:R-:W-:Y:S05]  /*1730*/  BSYNC.RECONVERGENT B0 ;  /* 0x0000000000007941 */ /* 0x000fea0003800200 */
.L_x_182:
[----:B------:R-:W0:Y:S01]  /*1740*/  LDC.64 R4, c[0x0][0x388] ;  /* 0x0000e200ff047b82 */ /* 0x000e220000000a00 */
[----:B------:R-:W-:Y:S01]  /*1750*/  DADD R2, -R2, 100 ;  /* 0x4059000002027429 */ /* 0x000fe20000000100 */
[----:B0-----:R-:W-:-:S06]  /*1760*/  IMAD.WIDE R4, R0, 0x8, R4 ;  /* 0x0000000800047825 */ /* 0x001fcc00078e0204 */
[----:B------:R-:W-:Y:S01]  /*1770*/  STG.E.64 desc[UR10][R4.64], R2 ;  /* 0x0000000204007986 */ /* 0x000fe2000c101b0a */
[----:B------:R-:W-:Y:S05]  /*1780*/  EXIT ;  /* 0x000000000000794d */ /* 0x000fea0003800000 */
        .weak           $__internal_4_$__cuda_sm20_div_rn_f64_full
        .type           $__internal_4_$__cuda_sm20_div_rn_f64_full,@function
        .size           $__internal_4_$__cuda_sm20_div_rn_f64_full,(.L_x_208 - $__internal_4_$__cuda_sm20_div_rn_f64_full)
$__internal_4_$__cuda_sm20_div_rn_f64_full:
        /* <DEDUP_REMOVED lines=17> */
[----:B------:R-:W-:-:S04]  /*18a0*/  @!P2 SEL R19, R18, 0x63400000, !P3 ;  /* 0x634000001213a807 */ /* 0x000fc80005800000 */
        /* <DEDUP_REMOVED lines=16> */
[----:B------:R-:W-:Y:S01]  /*19b0*/  VIADD R27, R26, 0xffffffff ;  /* 0xffffffff1a1b7836 */ /* 0x000fe20000000000 */
[----:B------:R-:W-:-:S04]  /*19c0*/  DFMA R24, R20, -R4, R14 ;  /* 0x800000041418722b */ /* 0x000fc8000000000e */
[----:B------:R-:W-:-:S04]  /*19d0*/  ISETP.GT.U32.OR P0, PT, R27, 0x7feffffe, P0 ;  /* 0x7feffffe1b00780c */ /* 0x000fc80000704470 */
[----:B------:R-:W-:-:S09]  /*19e0*/  DFMA R24, R22, R24, R20 ;  /* 0x000000181618722b */ /* 0x000fd20000000014 */
        /* <DEDUP_REMOVED lines=28> */
.L_x_185:
        /* <DEDUP_REMOVED lines=16> */
.L_x_188:
[----:B------:R-:W-:Y:S01]  /*1cb0*/  LOP3.LUT R21, R11, 0x80000, RZ, 0xfc, !PT ;  /* 0x000800000b157812 */ /* 0x000fe200078efcff */
[----:B------:R-:W-:Y:S01]  /*1cc0*/  IMAD.MOV.U32 R20, RZ, RZ, R10 ;  /* 0x000000ffff147224 */ /* 0x000fe200078e000a */
[----:B------:R-:W-:Y:S06]  /*1cd0*/  BRA `(.L_x_186) ;  /* 0x0000000000087947 */ /* 0x000fec0003800000 */
.L_x_187:
[----:B------:R-:W-:Y:S01]  /*1ce0*/  LOP3.LUT R21, R13, 0x80000, RZ, 0xfc, !PT ;  /* 0x000800000d157812 */ /* 0x000fe200078efcff */
[----:B------:R-:W-:-:S07]  /*1cf0*/  IMAD.MOV.U32 R20, RZ, RZ, R12 ;  /* 0x000000ffff147224 */ /* 0x000fce00078e000c */
.L_x_186:
[----:B------:R-:W-:Y:S05]  /*1d00*/  BSYNC.RECONVERGENT B1 ;  /* 0x0000000000017941 */ /* 0x000fea0003800200 */
.L_x_184:
[----:B------:R-:W-:Y:S02]  /*1d10*/  IMAD.MOV.U32 R17, RZ, RZ, 0x0 ;  /* 0x00000000ff117424 */ /* 0x000fe400078e00ff */
[----:B------:R-:W-:Y:S02]  /*1d20*/  IMAD.MOV.U32 R4, RZ, RZ, R20 ;  /* 0x000000ffff047224 */ /* 0x000fe400078e0014 */
[----:B------:R-:W-:Y:S01]  /*1d30*/  IMAD.MOV.U32 R5, RZ, RZ, R21 ;  /* 0x000000ffff057224 */ /* 0x000fe200078e0015 */
[----:B------:R-:W-:Y:S06]  /*1d40*/  RET.REL.NODEC R16 `(_Z20optimized_rsi_kernelPKdPdii) ;  /* 0xffffffe010ac7950 */ /* 0x000fec0003c3ffff */
.L_x_189:
        /* <DEDUP_REMOVED lines=11> */
.L_x_208:


//--------------------- .text._Z20optimized_sma_kernelPKdPdii --------------------------
	.section	.text._Z20optimized_sma_kernelPKdPdii,"ax",@progbits
	.align	128
        .global         _Z20optimized_sma_kernelPKdPdii
        .type           _Z20optimized_sma_kernelPKdPdii,@function
        .size           _Z20optimized_sma_kernelPKdPdii,(.L_x_209 - _Z20optimized_sma_kernelPKdPdii)
        .other          _Z20optimized_sma_kernelPKdPdii,@"STO_CUDA_ENTRY STV_DEFAULT"
_Z20optimized_sma_kernelPKdPdii:
.text._Z20optimized_sma_kernelPKdPdii:
        /* <DEDUP_REMOVED lines=9> */
[----:B------:R-:W0:Y:S01]  /*0090*/  LDC R3, c[0x0][0x394] ;  /* 0x0000e500ff037b82 */ /* 0x000e220000000800 */
[----:B------:R-:W-:Y:S01]  /*00a0*/  UIADD3 UR5, UPT, UPT, UR5, -0x1, URZ ;  /* 0xffffffff05057890 */ /* 0x000fe2000fffe0ff */
[----:B------:R-:W-:Y:S01]  /*00b0*/  BSSY.RECONVERGENT B0, `(.L_x_190) ;  /* 0x0000015000007945 */ /* 0x000fe20003800200 */
[----:B------:R-:W1:Y:S04]  /*00c0*/  LDCU.64 UR10, c[0x0][0x358] ;  /* 0x00006b00ff0a77ac */ /* 0x000e680008000a00 */
[C---:B------:R-:W-:Y:S02]  /*00d0*/  VIMNMX R9, PT, PT, R0.reuse, UR5, PT ;  /* 0x0000000500097c48 */ /* 0x040fe4000bfe0100 */
[----:B0-----:R-:W-:Y:S02]  /*00e0*/  VIADDMNMX R4, R0, -R3, 0xffffffff, !PT ;  /* 0xffffffff00047446 */ /* 0x001fe40007800903 */
[----:B------:R-:W-:-:S02]  /*00f0*/  CS2R R2, SRZ ;  /* 0x0000000000027805 */ /* 0x000fc4000001ff00 */
[----:B------:R-:W-:-:S13]  /*0100*/  ISETP.GE.AND P0, PT, R4, R9, PT ;  /* 0x000000090400720c */ /* 0x000fda0003f06270 */
[----:B-1----:R-:W-:Y:S05]  /*0110*/  @P0 BRA `(.L_x_191) ;  /* 0x0000000000380947 */ /* 0x002fea0003800000 */
[----:B------:R-:W0:Y:S01]  /*0120*/  LDC.64 R6, c[0x0][0x380] ;  /* 0x0000e000ff067b82 */ /* 0x000e220000000a00 */
[----:B------:R-:W-:Y:S01]  /*0130*/  VIADD R8, R4, 0x1 ;  /* 0x0000000104087836 */ /* 0x000fe20000000000 */
[----:B------:R-:W-:-:S07]  /*0140*/  CS2R R2, SRZ ;  /* 0x0000000000027805 */ /* 0x000fce000001ff00 */
.L_x_194:
[----:B------:R-:W-:Y:S01]  /*0150*/  IMAD.IADD R4, R11, 0x1, R8 ;  /* 0x000000010b047824 */ /* 0x000fe200078e0208 */
[----:B------:R-:W-:Y:S01]  /*0160*/  BSSY.RECONVERGENT B1, `(.L_x_192) ;  /* 0x0000008000017945 */ /* 0x000fe20003800200 */
[----:B------:R-:W-:-:S03]  /*0170*/  VIADD R8, R8, UR8 ;  /* 0x0000000808087c36 */ /* 0x000fc60008000000 */
[-C--:B------:R-:W-:Y:S02]  /*0180*/  ISETP.GT.AND P0, PT, R4, R9.reuse, PT ;  /* 0x000000090400720c */ /* 0x080fe40003f04270 */
[----:B------:R-:W-:-:S11]  /*0190*/  ISETP.GT.AND P1, PT, R8, R9, PT ;  /* 0x000000090800720c */ /* 0x000fd60003f24270 */
[----:B------:R-:W-:Y:S05]  /*01a0*/  @P0 BRA `(.L_x_193) ;  /* 0x00000000000c0947 */ /* 0x000fea0003800000 */
[----:B0-----:R-:W-:-:S06]  /*01b0*/  IMAD.WIDE R4, R4, 0x8, R6 ;  /* 0x0000000804047825 */ /* 0x001fcc00078e0206 */
[----:B------:R-:W2:Y:S02]  /*01c0*/  LDG.E.64 R4, desc[UR10][R4.64] ;  /* 0x0000000a04047981 */ /* 0x000ea4000c1e1b00 */
[----:B--2---:R-:W-:-:S11]  /*01d0*/  DADD R2, R2, R4 ;  /* 0x0000000002027229 */ /* 0x004fd60000000004 */
.L_x_193:
[----:B------:R-:W-:Y:S05]  /*01e0*/  BSYNC.RECONVERGENT B1 ;  /* 0x0000000000017941 */ /* 0x000fea0003800200 */
.L_x_192:
[----:B------:R-:W-:Y:S05]  /*01f0*/  @!P1 BRA `(.L_x_194) ;  /* 0xfffffffc00d49947 */ /* 0x000fea000383ffff */
.L_x_191:
[----:B------:R-:W-:Y:S05]  /*0200*/  BSYNC.RECONVERGENT B0 ;  /* 0x0000000000007941 */ /* 0x000fea0003800200 */
.L_x_190:
[----:B------:R-:W1:Y:S01]  /*0210*/  S2UR UR7, SR_CgaCtaId ;  /* 0x00000000000779c3 */ /* 0x000e620000008800 */
[----:B------:R-:W-:Y:S01]  /*0220*/  UMOV UR6, 0x400 ;  /* 0x0000040000067882 */ /* 0x000fe20000000000 */
[----:B------:R-:W-:Y:S01]  /*0230*/  UISETP.GE.U32.AND UP0, UPT, UR8, 0x2, UPT ;  /* 0x000000020800788c */ /* 0x000fe2000bf06070 */
[----:B------:R-:W-:Y:S01]  /*0240*/  ISETP.NE.AND P0, PT, R11, RZ, PT ;  /* 0x000000ff0b00720c */ /* 0x000fe20003f05270 */
[----:B-1----:R-:W-:-:S06]  /*0250*/  ULEA UR6, UR7, UR6, 0x18 ;  /* 0x0000000607067291 */ /* 0x002fcc000f8ec0ff */
[----:B0-----:R-:W-:-:S05]  /*0260*/  LEA R7, R11, UR6, 0x3 ;  /* 0x000000060b077c11 */ /* 0x001fca000f8e18ff */
[----:B------:R0:W-:Y:S01]  /*0270*/  STS.64 [R7], R2 ;  /* 0x0000000207007388 */ /* 0x0001e20000000a00 */
[----:B------:R-:W-:Y:S06]  /*0280*/  BAR.SYNC.DEFER_BLOCKING 0x0 ;  /* 0x0000000000007b1d */ /* 0x000fec0000010000 */
[----:B------:R-:W-:Y:S05]  /*0290*/  BRA.U !UP0, `(.L_x_195) ;  /* 0x0000000108307547 */ /* 0x000fea000b800000 */
[----:B------:R-:W-:-:S07]  /*02a0*/  IMAD.U32 R6, RZ, RZ, UR8 ;  /* 0x00000008ff067e24 */ /* 0x000fce000f8e00ff */
.L_x_196:
[----:B------:R-:W-:-:S04]  /*02b0*/  SHF.R.U32.HI R10, RZ, 0x1, R6 ;  /* 0x00000001ff0a7819 */ /* 0x000fc80000011606 */
[----:B------:R-:W-:-:S13]  /*02c0*/  ISETP.GE.U32.AND P1, PT, R11, R10, PT ;  /* 0x0000000a0b00720c */ /* 0x000fda0003f26070 */
[----:B------:R-:W-:Y:S01]  /*02d0*/  @!P1 IMAD R8, R10, 0x8, R7 ;  /* 0x000000080a089824 */ /* 0x000fe200078e0207 */
[----:B------:R-:W-:Y:S04]  /*02e0*/  @!P1 LDS.64 R4, [R7] ;  /* 0x0000000007049984 */ /* 0x000fe80000000a00 */
[----:B0-----:R-:W0:Y:S02]  /*02f0*/  @!P1 LDS.64 R2, [R8] ;  /* 0x0000000008029984 */ /* 0x001e240000000a00 */
[----:B0-----:R-:W-:-:S07]  /*0300*/  @!P1 DADD R2, R2, R4 ;  /* 0x0000000002029229 */ /* 0x001fce0000000004 */
[----:B------:R1:W-:Y:S01]  /*0310*/  @!P1 STS.64 [R7], R2 ;  /* 0x0000000207009388 */ /* 0x0003e20000000a00 */
[----:B------:R-:W-:Y:S01]  /*0320*/  BAR.SYNC.DEFER_BLOCKING 0x0 ;  /* 0x0000000000007b1d */ /* 0x000fe20000010000 */
[----:B------:R-:W-:Y:S01]  /*0330*/  ISETP.GT.U32.AND P1, PT, R6, 0x3, PT ;  /* 0x000000030600780c */ /* 0x000fe20003f24070 */
[----:B------:R-:W-:-:S12]  /*0340*/  IMAD.MOV.U32 R6, RZ, RZ, R10 ;  /* 0x000000ffff067224 */ /* 0x000fd800078e000a */
[----:B-1----:R-:W-:Y:S05]  /*0350*/  @P1 BRA `(.L_x_196) ;  /* 0xfffffffc00d41947 */ /* 0x002fea000383ffff */
.L_x_195:
[----:B------:R-:W-:Y:S05]  /*0360*/  @P0 EXIT ;  /* 0x000000000000094d */ /* 0x000fea0003800000 */
[----:B------:R-:W1:Y:S01]  /*0370*/  LDCU UR7, c[0x0][0x394] ;  /* 0x00007280ff0777ac */ /* 0x000e620008000800 */
[----:B0-----:R-:W-:Y:S01]  /*0380*/  IMAD.MOV.U32 R2, RZ, RZ, 0x1 ;  /* 0x00000001ff027424 */ /* 0x001fe200078e00ff */
[----:B------:R-:W-:-:S04]  /*0390*/  UIADD3 UR6, UPT, UPT, UR8, -0x1, UR4 ;  /* 0xffffffff08067890 */ /* 0x000fc8000fffe004 */
[----:B------:R-:W-:-:S04]  /*03a0*/  UISETP.LT.U32.AND UP0, UPT, UR5, UR6, UPT ;  /* 0x000000060500728c */ /* 0x000fc8000bf01070 */
[----:B------:R-:W-:-:S03]  /*03b0*/  USEL UR5, UR5, UR6, UP0 ;  /* 0x0000000605057287 */ /* 0x000fc60008000000 */
[----:B------:R-:W0:Y:S01]  /*03c0*/  S2UR UR6, SR_CgaCtaId ;  /* 0x00000000000679c3 */ /* 0x000e220000008800 */
[----:B------:R-:W-:-:S03]  /*03d0*/  UIADD3 UR5, UPT, UPT, UR5, 0x1, -UR4 ;  /* 0x0000000105057890 */ /* 0x000fc6000fffe804 */
[----:B------:R-:W-:Y:S01]  /*03e0*/  UMOV UR4, 0x400 ;  /* 0x0000040000047882 */ /* 0x000fe20000000000 */
[----:B-1----:R-:W-:-:S04]  /*03f0*/  UISETP.LT.AND UP0, UPT, UR5, UR7, UPT ;  /* 0x000000070500728c */ /* 0x002fc8000bf01270 */
[----:B------:R-:W-:-:S09]  /*0400*/  USEL UR5, UR5, UR7, UP0 ;  /* 0x0000000705057287 */ /* 0x000fd20008000000 */
[----:B------:R-:W1:Y:S01]  /*0410*/  I2F.F64 R4, UR5 ;  /* 0x0000000500047d12 */ /* 0x000e620008201c00 */
[----:B0-----:R-:W-:-:S07]  /*0420*/  ULEA UR4, UR6, UR4, 0x18 ;  /* 0x0000000406047291 */ /* 0x001fce000f8ec0ff */
[----:B-1----:R-:W0:Y:S02]  /*0430*/  MUFU.RCP64H R3, R5 ;  /* 0x0000000500037308 */ /* 0x002e240000001800 */
[----:B------:R-:W1:Y:S01]  /*0440*/  LDS.64 R6, [UR4] ;  /* 0x00000004ff067984 */ /* 0x000e620008000a00 */
[----:B0-----:R-:W-:-:S08]  /*0450*/  DFMA R8, -R4, R2, 1 ;  /* 0x3ff000000408742b */ /* 0x001fd00000000102 */
[----:B------:R-:W-:-:S08]  /*0460*/  DFMA R8, R8, R8, R8 ;  /* 0x000000080808722b */ /* 0x000fd00000000008 */
[----:B------:R-:W-:-:S08]  /*0470*/  DFMA R8, R2, R8, R2 ;  /* 0x000000080208722b */ /* 0x000fd00000000002 */
[----:B------:R-:W-:Y:S01]  /*0480*/  DFMA R2, -R4, R8, 1 ;  /* 0x3ff000000402742b */ /* 0x000fe20000000108 */
[----:B-1----:R-:W-:-:S07]  /*0490*/  FSETP.GEU.AND P1, PT, |R7|, 6.5827683646048100446e-37, PT ;  /* 0x036000000700780b */ /* 0x002fce0003f2e200 */
[----:B------:R-:W-:-:S08]  /*04a0*/  DFMA R2, R8, R2, R8 ;  /* 0x000000020802722b */ /* 0x000fd00000000008 */
[----:B------:R-:W-:-:S08]  /*04b0*/  DMUL R8, R6, R2 ;  /* 0x0000000206087228 */ /* 0x000fd00000000000 */
[----:B------:R-:W-:-:S08]  /*04c0*/  DFMA R10, -R4, R8, R6 ;  /* 0x00000008040a722b */ /* 0x000fd00000000106 */
[----:B------:R-:W-:-:S10]  /*04d0*/  DFMA R2, R2, R10, R8 ;  /* 0x0000000a0202722b */ /* 0x000fd40000000008 */
[----:B------:R-:W-:-:S05]  /*04e0*/  FFMA R8, RZ, R5, R3 ;  /* 0x00000005ff087223 */ /* 0x000fca0000000003 */
[----:B------:R-:W-:-:S13]  /*04f0*/  FSETP.GT.AND P0, PT, |R8|, 1.469367938527859385e-39, PT ;  /* 0x001000000800780b */ /* 0x000fda0003f04200 */
[----:B------:R-:W-:Y:S05]  /*0500*/  @P0 BRA P1, `(.L_x_197) ;  /* 0x0000000000080947 */ /* 0x000fea0000800000 */
[----:B------:R-:W-:-:S07]  /*0510*/  MOV R10, 0x530 ;  /* 0x00000530000a7802 */ /* 0x000fce0000000f00 */
[----:B------:R-:W-:Y:S05]  /*0520*/  CALL.REL.NOINC `($__internal_5_$__cuda_sm20_div_rn_f64_full) ;  /* 0x0000000000107944 */ /* 0x000fea0003c00000 */
.L_x_197:
[----:B------:R-:W0:Y:S02]  /*0530*/  LDC.64 R4, c[0x0][0x388] ;  /* 0x0000e200ff047b82 */ /* 0x000e240000000a00 */
[----:B0-----:R-:W-:-:S05]  /*0540*/  IMAD.WIDE R4, R0, 0x8, R4 ;  /* 0x0000000800047825 */ /* 0x001fca00078e0204 */
[----:B------:R-:W-:Y:S01]  /*0550*/  STG.E.64 desc[UR10][R4.64], R2 ;  /* 0x0000000204007986 */ /* 0x000fe2000c101b0a */
[----:B------:R-:W-:Y:S05]  /*0560*/  EXIT ;  /* 0x000000000000794d */ /* 0x000fea0003800000 */
        .weak           $__internal_5_$__cuda_sm20_div_rn_f64_full
        .type           $__internal_5_$__cuda_sm20_div_rn_f64_full,@function
        .size           $__internal_5_$__cuda_sm20_div_rn_f64_full,(.L_x_209 - $__internal_5_$__cuda_sm20_div_rn_f64_full)
$__internal_5_$__cuda_sm20_div_rn_f64_full:
[C---:B------:R-:W-:Y:S01]  /*0570*/  FSETP.GEU.AND P0, PT, |R5|.reuse, 1.469367938527859385e-39, PT ;  /* 0x001000000500780b */ /* 0x040fe20003f0e200 */
[----:B------:R-:W-:Y:S01]  /*0580*/  IMAD.MOV.U32 R8, RZ, RZ, 0x1 ;  /* 0x00000001ff087424 */ /* 0x000fe200078e00ff */
[C---:B------:R-:W-:Y:S01]  /*0590*/  LOP3.LUT R2, R5.reuse, 0x800fffff, RZ, 0xc0, !PT ;  /* 0x800fffff05027812 */ /* 0x040fe200078ec0ff */
[----:B------:R-:W-:Y:S01]  /*05a0*/  IMAD.MOV.U32 R11, RZ, RZ, 0x1ca00000 ;  /* 0x1ca00000ff0b7424 */ /* 0x000fe200078e00ff */
[----:B------:R-:W-:Y:S02]  /*05b0*/  LOP3.LUT R15, R5, 0x7ff00000, RZ, 0xc0, !PT ;  /* 0x7ff00000050f7812 */ /* 0x000fe400078ec0ff */
[----:B------:R-:W-:Y:S01]  /*05c0*/  LOP3.LUT R3, R2, 0x3ff00000, RZ, 0xfc, !PT ;  /* 0x3ff0000002037812 */ /* 0x000fe200078efcff */
[----:B------:R-:W-:Y:S01]  /*05d0*/  IMAD.MOV.U32 R2, RZ, RZ, R4 ;  /* 0x000000ffff027224 */ /* 0x000fe200078e0004 */
[----:B------:R-:W-:-:S04]  /*05e0*/  LOP3.LUT R14, R7, 0x7ff00000, RZ, 0xc0, !PT ;  /* 0x7ff00000070e7812 */ /* 0x000fc800078ec0ff */
[----:B------:R-:W-:Y:S01]  /*05f0*/  ISETP.GE.U32.AND P1, PT, R14, R15, PT ;  /* 0x0000000f0e00720c */ /* 0x000fe20003f26070 */
[----:B------:R-:W-:Y:S01]  /*0600*/  @!P0 DMUL R2, R4, 8.98846567431157953865e+307 ;  /* 0x7fe0000004028828 */ /* 0x000fe20000000000 */
[----:B------:R-:W-:-:S05]  /*0610*/  IMAD.MOV.U32 R21, RZ, RZ, R14 ;  /* 0x000000ffff157224 */ /* 0x000fca00078e000e */
[----:B------:R-:W0:Y:S02]  /*0620*/  MUFU.RCP64H R9, R3 ;  /* 0x0000000300097308 */ /* 0x000e240000001800 */
[----:B0-----:R-:W-:-:S08]  /*0630*/  DFMA R12, R8, -R2, 1 ;  /* 0x3ff00000080c742b */ /* 0x001fd00000000802 */
[----:B------:R-:W-:-:S08]  /*0640*/  DFMA R12, R12, R12, R12 ;  /* 0x0000000c0c0c722b */ /* 0x000fd0000000000c */
[----:B------:R-:W-:Y:S01]  /*0650*/  DFMA R12, R8, R12, R8 ;  /* 0x0000000c080c722b */ /* 0x000fe20000000008 */
[----:B------:R-:W-:Y:S01]  /*0660*/  SEL R9, R11, 0x63400000, !P1 ;  /* 0x634000000b097807 */ /* 0x000fe20004800000 */
[----:B------:R-:W-:Y:S01]  /*0670*/  IMAD.MOV.U32 R8, RZ, RZ, R6 ;  /* 0x000000ffff087224 */ /* 0x000fe200078e0006 */
[----:B------:R-:W-:Y:S02]  /*0680*/  FSETP.GEU.AND P1, PT, |R7|, 1.469367938527859385e-39, PT ;  /* 0x001000000700780b */ /* 0x000fe40003f2e200 */
[----:B------:R-:W-:-:S03]  /*0690*/  LOP3.LUT R9, R9, 0x800fffff, R7, 0xf8, !PT ;  /* 0x800fffff09097812 */ /* 0x000fc600078ef807 */
[----:B------:R-:W-:-:S08]  /*06a0*/  DFMA R16, R12, -R2, 1 ;  /* 0x3ff000000c10742b */ /* 0x000fd00000000802 */
[----:B------:R-:W-:Y:S01]  /*06b0*/  DFMA R12, R12, R16, R12 ;  /* 0x000000100c0c722b */ /* 0x000fe2000000000c */
[----:B------:R-:W-:Y:S10]  /*06c0*/  @P1 BRA `(.L_x_198) ;  /* 0x0000000000201947 */ /* 0x000ff40003800000 */
[----:B------:R-:W-:Y:S01]  /*06d0*/  LOP3.LUT R17, R5, 0x7ff00000, RZ, 0xc0, !PT ;  /* 0x7ff0000005117812 */ /* 0x000fe200078ec0ff */
[----:B------:R-:W-:-:S03]  /*06e0*/  IMAD.MOV.U32 R16, RZ, RZ, RZ ;  /* 0x000000ffff107224 */ /* 0x000fc600078e00ff */
[----:B------:R-:W-:-:S04]  /*06f0*/  ISETP.GE.U32.AND P1, PT, R14, R17, PT ;  /* 0x000000110e00720c */ /* 0x000fc80003f26070 */
[----:B------:R-:W-:-:S04]  /*0700*/  SEL R17, R11, 0x63400000, !P1 ;  /* 0x634000000b117807 */ /* 0x000fc80004800000 */
[----:B------:R-:W-:-:S04]  /*0710*/  LOP3.LUT R17, R17, 0x80000000, R7, 0xf8, !PT ;  /* 0x8000000011117812 */ /* 0x000fc800078ef807 */
[----:B------:R-:W-:-:S06]  /*0720*/  LOP3.LUT R17, R17, 0x100000, RZ, 0xfc, !PT ;  /* 0x0010000011117812 */ /* 0x000fcc00078efcff */
[----:B------:R-:W-:-:S10]  /*0730*/  DFMA R8, R8, 2, -R16 ;  /* 0x400000000808782b */ /* 0x000fd40000000810 */
[----:B------:R-:W-:-:S07]  /*0740*/  LOP3.LUT R21, R9, 0x7ff00000, RZ, 0xc0, !PT ;  /* 0x7ff0000009157812 */ /* 0x000fce00078ec0ff */
.L_x_198:
[----:B------:R-:W-:Y:S01]  /*0750*/  IMAD.MOV.U32 R20, RZ, RZ, R15 ;  /* 0x000000ffff147224 */ /* 0x000fe200078e000f */
[----:B------:R-:W-:Y:S01]  /*0760*/  @!P0 LOP3.LUT R20, R3, 0x7ff00000, RZ, 0xc0, !PT ;  /* 0x7ff0000003148812 */ /* 0x000fe200078ec0ff */
[----:B------:R-:W-:Y:S01]  /*0770*/  VIADD R15, R21, 0xffffffff ;  /* 0xffffffff150f7836 */ /* 0x000fe20000000000 */
[----:B------:R-:W-:-:S03]  /*0780*/  DMUL R16, R12, R8 ;  /* 0x000000080c107228 */ /* 0x000fc60000000000 */
[----:B------:R-:W-:Y:S01]  /*0790*/  VIADD R22, R20, 0xffffffff ;  /* 0xffffffff14167836 */ /* 0x000fe20000000000 */
[----:B------:R-:W-:-:S04]  /*07a0*/  ISETP.GT.U32.AND P0, PT, R15, 0x7feffffe, PT ;  /* 0x7feffffe0f00780c */ /* 0x000fc80003f04070 */
[----:B------:R-:W-:Y:S01]  /*07b0*/  ISETP.GT.U32.OR P0, PT, R22, 0x7feffffe, P0 ;  /* 0x7feffffe1600780c */ /* 0x000fe20000704470 */
[----:B------:R-:W-:-:S08]  /*07c0*/  DFMA R18, R16, -R2, R8 ;  /* 0x800000021012722b */ /* 0x000fd00000000008 */
[----:B------:R-:W-:-:S04]  /*07d0*/  DFMA R12, R12, R18, R16 ;  /* 0x000000120c0c722b */ /* 0x000fc80000000010 */
[----:B------:R-:W-:Y:S07]  /*07e0*/  @P0 BRA `(.L_x_199) ;  /* 0x00000000006c0947 */ /* 0x000fee0003800000 */
        /* <DEDUP_REMOVED lines=27> */
.L_x_199:
        /* <DEDUP_REMOVED lines=16> */
.L_x_202:
[----:B------:R-:W-:Y:S01]  /*0aa0*/  LOP3.LUT R15, R5, 0x80000, RZ, 0xfc, !PT ;  /* 0x00080000050f7812 */ /* 0x000fe200078efcff */
[----:B------:R-:W-:Y:S01]  /*0ab0*/  IMAD.MOV.U32 R14, RZ, RZ, R4 ;  /* 0x000000ffff0e7224 */ /* 0x000fe200078e0004 */
[----:B------:R-:W-:Y:S06]  /*0ac0*/  BRA `(.L_x_200) ;  /* 0x0000000000087947 */ /* 0x000fec0003800000 */
.L_x_201:
[----:B------:R-:W-:Y:S01]  /*0ad0*/  LOP3.LUT R15, R7, 0x80000, RZ, 0xfc, !PT ;  /* 0x00080000070f7812 */ /* 0x000fe200078efcff */
[----:B------:R-:W-:-:S07]  /*0ae0*/  IMAD.MOV.U32 R14, RZ, RZ, R6 ;  /* 0x000000ffff0e7224 */ /* 0x000fce00078e0006 */
.L_x_200:
[----:B------:R-:W-:Y:S02]  /*0af0*/  IMAD.MOV.U32 R11, RZ, RZ, 0x0 ;  /* 0x00000000ff0b7424 */ /* 0x000fe400078e00ff */
[----:B------:R-:W-:Y:S02]  /*0b00*/  IMAD.MOV.U32 R2, RZ, RZ, R14 ;  /* 0x000000ffff027224 */ /* 0x000fe400078e000e */
[----:B------:R-:W-:Y:S01]  /*0b10*/  IMAD.MOV.U32 R3, RZ, RZ, R15 ;  /* 0x000000ffff037224 */ /* 0x000fe200078e000f */
[----:B------:R-:W-:Y:S06]  /*0b20*/  RET.REL.NODEC R10 `(_Z20optimized_sma_kernelPKdPdii) ;  /* 0xfffffff40a347950 */ /* 0x000fec0003c3ffff */
.L_x_203:
        /* <DEDUP_REMOVED lines=13> */
.L_x_209:


//--------------------- .nv.shared._ZN3cub18CUB_300001_SM_10006detail11EmptyKernelIvEEvv --------------------------
	.section	.nv.shared._ZN3cub18CUB_300001_SM_10006detail11EmptyKernelIvEEvv,"aw",@nobits
	.sectionflags	@""
	.align	16
	.zero		1024


//--------------------- .nv.shared.reserved.0     --------------------------
	.section	.nv.shared.reserved.0,"aw",@nobits
	.weak		__nv_reservedSMEM_offset_0_alias
	.size		__nv_reservedSMEM_offset_0_alias, 0, 64
	.other		__nv_reservedSMEM_offset_0_alias,@"STO_CUDA_RESERVED_SHARED STV_DEFAULT"
__nv_reservedSMEM_offset_0_alias:
	.zero		0
	.zero		64


//--------------------- .nv.global                --------------------------
	.section	.nv.global,"aw",@nobits
.nv.global:
	.type		_ZN34_INTERNAL_3bb7e07c_4_k_cu_f7acedda6thrust24THRUST_300001_SM_1000_NS12placeholders2_8E,@object
	.size		_ZN34_INTERNAL_3bb7e07c_4_k_cu_f7acedda6thrust24THRUST_300001_SM_1000_NS12placeholders2_8E,(_ZN34_INTERNAL_3bb7e07c_4_k_cu_f7acedda4cuda3std3__436_GLOBAL__N__3bb7e07c_4_k_cu_f7acedda6ignoreE - _ZN34_INTERNAL_3bb7e07c_4_k_cu_f7acedda6thrust24THRUST_300001_SM_1000_NS12placeholders2_8E)
_ZN34_INTERNAL_3bb7e07c_4_k_cu_f7acedda6thrust24THRUST_300001_SM_1000_NS12placeholders2_8E:
	.zero		1
	.type		_ZN34_INTERNAL_3bb7e07c_4_k_cu_f7acedda4cuda3std3__436_GLOBAL__N__3bb7e07c_4_k_cu_f7acedda6ignoreE,@object
	.size		_ZN34_INTERNAL_3bb7e07c_4_k_cu_f7acedda4cuda3std3__436_GLOBAL__N__3bb7e07c_4_k_cu_f7acedda6ignoreE,(_ZN34_INTERNAL_3bb7e07c_4_k_cu_f7acedda4cuda3std6ranges3__45__cpo4dataE - _ZN34_INTERNAL_3bb7e07c_4_k_cu_f7acedda4cuda3std3__436_GLOBAL__N__3bb7e07c_4_k_cu_f7acedda6ignoreE)
_ZN34_INTERNAL_3bb7e07c_4_k_cu_f7acedda4cuda3std3__436_GLOBAL__N__3bb7e07c_4_k_cu_f7acedda6ignoreE:
	.zero		1
	.type		_ZN34_INTERNAL_3bb7e07c_4_k_cu_f7acedda4cuda3std6ranges3__45__cpo4dataE,@object
	.size		_ZN34_INTERNAL_3bb7e07c_4_k_cu_f7acedda4cuda3std6ranges3__45__cpo4dataE,(_ZN34_INTERNAL_3bb7e07c_4_k_cu_f7acedda6thrust24THRUST_300001_SM_1000_NS6system3cpp3parE - _ZN34_INTERNAL_3bb7e07c_4_k_cu_f7acedda4cuda3std6ranges3__45__cpo4dataE)
_ZN34_INTERNAL_3bb7e07c_4_k_cu_f7acedda4cuda3std6ranges3__45__cpo4dataE:
	.zero		1
	.type		_ZN34_INTERNAL_3bb7e07c_4_k_cu_f7acedda6thrust24THRUST_300001_SM_1000_NS6system3cpp3parE,@object
	.size		_ZN34_INTERNAL_3bb7e07c_4_k_cu_f7acedda6thrust24THRUST_300001_SM_1000_NS6system3cpp3parE,(_ZN34_INTERNAL_3bb7e07c_4_k_cu_f7acedda4cuda3std3__45__cpo5beginE - _ZN34_INTERNAL_3bb7e07c_4_k_cu_f7acedda6thrust24THRUST_300001_SM_1000_NS6system3cpp3parE)
_ZN34_INTERNAL_3bb7e07c_4_k_cu_f7acedda6thrust24THRUST_300001_SM_1000_NS6system3cpp3parE:
	.zero		1
	.type		_ZN34_INTERNAL_3bb7e07c_4_k_cu_f7acedda4cuda3std3__45__cpo5beginE,@object
	.size		_ZN34_INTERNAL_3bb7e07c_4_k_cu_f7acedda4cuda3std3__45__cpo5beginE,(_ZN34_INTERNAL_3bb7e07c_4_k_cu_f7acedda4cuda3std6ranges3__45__cpo5beginE - _ZN34_INTERNAL_3bb7e07c_4_k_cu_f7acedda4cuda3std3__45__cpo5beginE)
_ZN34_INTERNAL_3bb7e07c_4_k_cu_f7acedda4cuda3std3__45__cpo5beginE:
	.zero		1
	.type		_ZN34_INTERNAL_3bb7e07c_4_k_cu_f7acedda4cuda3std6ranges3__45__cpo5beginE,@object
	.size		_ZN34_INTERNAL_3bb7e07c_4_k_cu_f7acedda4cuda3std6ranges3__45__cpo5beginE,(_ZN34_INTERNAL_3bb7e07c_4_k_cu_f7acedda6thrust24THRUST_300001_SM_1000_NS6deviceE - _ZN34_INTERNAL_3bb7e07c_4_k_cu_f7acedda4cuda3std6ranges3__45__cpo5beginE)
_ZN34_INTERNAL_3bb7e07c_4_k_cu_f7acedda4cuda3std6ranges3__45__cpo5beginE:
	.zero		1
	.type		_ZN34_INTERNAL_3bb7e07c_4_k_cu_f7acedda6thrust24THRUST_300001_SM_1000_NS6deviceE,@object
	.size		_ZN34_INTERNAL_3bb7e07c_4_k_cu_f7acedda6thrust24THRUST_300001_SM_1000_NS6deviceE,(_ZN34_INTERNAL_3bb7e07c_4_k_cu_f7acedda4cuda3std3__47nulloptE - _ZN34_INTERNAL_3bb7e07c_4_k_cu_f7acedda6thrust24THRUST_300001_SM_1000_NS6deviceE)
_ZN34_INTERNAL_3bb7e07c_4_k_cu_f7acedda6thrust24THRUST_300001_SM_1000_NS6deviceE:
	.zero		1
	.type		_ZN34_INTERNAL_3bb7e07c_4_k_cu_f7acedda4cuda3std3__47nulloptE,@object
	.size		_ZN34_INTERNAL_3bb7e07c_4_k_cu_f7acedda4cuda3std3__47nulloptE,(_ZN34_INTERNAL_3bb7e07c_4_k_cu_f7acedda4cuda3std6ranges3__45__cpo8distanceE - _ZN34_INTERNAL_3bb7e07c_4_k_cu_f7acedda4cuda3std3__47nulloptE)
_ZN34_INTERNAL_3bb7e07c_4_k_cu_f7acedda4cuda3std3__47nulloptE:
	.zero		1
	.type		_ZN34_INTERNAL_3bb7e07c_4_k_cu_f7acedda4cuda3std6ranges3__45__cpo8distanceE,@object
	.size		_ZN34_INTERNAL_3bb7e07c_4_k_cu_f7acedda4cuda3std6ranges3__45__cpo8distanceE,(_ZN34_INTERNAL_3bb7e07c_4_k_cu_f7acedda6thrust24THRUST_300001_SM_1000_NS12placeholders2_4E - _ZN34_INTERNAL_3bb7e07c_4_k_cu_f7acedda4cuda3std6ranges3__45__cpo8distanceE)
_ZN34_INTERNAL_3bb7e07c_4_k_cu_f7acedda4cuda3std6ranges3__45__cpo8distanceE:
	.zero		1
	.type		_ZN34_INTERNAL_3bb7e07c_4_k_cu_f7acedda6thrust24THRUST_300001_SM_1000_NS12placeholders2_4E,@object
	.size		_ZN34_INTERNAL_3bb7e07c_4_k_cu_f7acedda6thrust24THRUST_300001_SM_1000_NS12placeholders2_4E,(_ZN34_INTERNAL_3bb7e07c_4_k_cu_f7acedda4cuda3std3__45__cpo6rbeginE - _ZN34_INTERNAL_3bb7e07c_4_k_cu_f7acedda6thrust24THRUST_300001_SM_1000_NS12placeholders2_4E)
_ZN34_INTERNAL_3bb7e07c_4_k_cu_f7acedda6thrust24THRUST_300001_SM_1000_NS12placeholders2_4E:
	.zero		1
	.type		_ZN34_INTERNAL_3bb7e07c_4_k_cu_f7acedda4cuda3std3__45__cpo6rbeginE,@object
	.size		_ZN34_INTERNAL_3bb7e07c_4_k_cu_f7acedda4cuda3std3__45__cpo6rbeginE,(_ZN34_INTERNAL_3bb7e07c_4_k_cu_f7acedda4cuda3std6ranges3__45__cpo7advanceE - _ZN34_INTERNAL_3bb7e07c_4_k_cu_f7acedda4cuda3std3__45__cpo6rbeginE)
_ZN34_INTERNAL_3bb7e07c_4_k_cu_f7acedda4cuda3std3__45__cpo6rbeginE:
	.zero		1
	.type		_ZN34_INTERNAL_3bb7e07c_4_k_cu_f7acedda4cuda3std6ranges3__45__cpo7advanceE,@object
	.size		_ZN34_INTERNAL_3bb7e07c_4_k_cu_f7acedda4cuda3std6ranges3__45__cpo7advanceE,(_ZN34_INTERNAL_3bb7e07c_4_k_cu_f7acedda6thrust24THRUST_300001_SM_1000_NS12placeholders3_10E - _ZN34_INTERNAL_3bb7e07c_4_k_cu_f7acedda4cuda3std6ranges3__45__cpo7advanceE)
_ZN34_INTERNAL_3bb7e07c_4_k_cu_f7acedda4cuda3std6ranges3__45__cpo7advanceE:
	.zero		1
	.type		_ZN34_INTERNAL_3bb7e07c_4_k_cu_f7acedda6thrust24THRUST_300001_SM_1000_NS12placeholders3_10E,@object
	.size		_ZN34_INTERNAL_3bb7e07c_4_k_cu_f7acedda6thrust24THRUST_300001_SM_1000_NS12placeholders3_10E,(_ZN34_INTERNAL_3bb7e07c_4_k_cu_f7acedda4cuda3std3__48in_placeE - _ZN34_INTERNAL_3bb7e07c_4_k_cu_f7acedda6thrust24THRUST_300001_SM_1000_NS12placeholders3_10E)
_ZN34_INTERNAL_3bb7e07c_4_k_cu_f7acedda6thrust24THRUST_300001_SM_1000_NS12placeholders3_10E:
	.zero		1
	.type		_ZN34_INTERNAL_3bb7e07c_4_k_cu_f7acedda4cuda3std3__48in_placeE,@object
	.size		_ZN34_INTERNAL_3bb7e07c_4_k_cu_f7acedda4cuda3std3__48in_placeE,(_ZN34_INTERNAL_3bb7e07c_4_k_cu_f7acedda4cuda3std6ranges3__45__cpo4sizeE - _ZN34_INTERNAL_3bb7e07c_4_k_cu_f7acedda4cuda3std3__48in_placeE)
_ZN34_INTERNAL_3bb7e07c_4_k_cu_f7acedda4cuda3std3__48in_placeE:
	.zero		1
	.type		_ZN34_INTERNAL_3bb7e07c_4_k_cu_f7acedda4cuda3std6ranges3__45__cpo4sizeE,@object
	.size		_ZN34_INTERNAL_3bb7e07c_4_k_cu_f7acedda4cuda3std6ranges3__45__cpo4sizeE,(_ZN34_INTERNAL_3bb7e07c_4_k_cu_f7acedda6thrust24THRUST_300001_SM_1000_NS12placeholders2_2E - _ZN34_INTERNAL_3bb7e07c_4_k_cu_f7acedda4cuda3std6ranges3__45__cpo4sizeE)
_ZN34_INTERNAL_3bb7e07c_4_k_cu_f7acedda4cuda3std6ranges3__45__cpo4sizeE:
	.zero		1
	.type		_ZN34_INTERNAL_3bb7e07c_4_k_cu_f7acedda6thrust24THRUST_300001_SM_1000_NS12placeholders2_2E,@object
	.size		_ZN34_INTERNAL_3bb7e07c_4_k_cu_f7acedda6thrust24THRUST_300001_SM_1000_NS12placeholders2_2E,(_ZN34_INTERNAL_3bb7e07c_4_k_cu_f7acedda4cuda3std3__45__cpo6cbeginE - _ZN34_INTERNAL_3bb7e07c_4_k_cu_f7acedda6thrust24THRUST_300001_SM_1000_NS12placeholders2_2E)
_ZN34_INTERNAL_3bb7e07c_4_k_cu_f7acedda6thrust24THRUST_300001_SM_1000_NS12placeholders2_2E:
	.zero		1
	.type		_ZN34_INTERNAL_3bb7e07c_4_k_cu_f7acedda4cuda3std3__45__cpo6cbeginE,@object
	.size		_ZN34_INTERNAL_3bb7e07c_4_k_cu_f7acedda4cuda3std3__45__cpo6cbeginE,(_ZN34_INTERNAL_3bb7e07c_4_k_cu_f7acedda4cuda3std6ranges3__45__cpo6cbeginE - _ZN34_INTERNAL_3bb7e07c_4_k_cu_f7acedda4cuda3std3__45__cpo6cbeginE)
_ZN34_INTERNAL_3bb7e07c_4_k_cu_f7acedda4cuda3std3__45__cpo6cbeginE:
	.zero		1
	.type		_ZN34_INTERNAL_3bb7e07c_4_k_cu_f7acedda4cuda3std6ranges3__45__cpo6cbeginE,@object
	.size		_ZN34_INTERNAL_3bb7e07c_4_k_cu_f7acedda4cuda3std6ranges3__45__cpo6cbeginE,(_ZN34_INTERNAL_3bb7e07c_4_k_cu_f7acedda6thrust24THRUST_300001_SM_1000_NS12placeholders2_6E - _ZN34_INTERNAL_3bb7e07c_4_k_cu_f7acedda4cuda3std6ranges3__45__cpo6cbeginE)
_ZN34_INTERNAL_3bb7e07c_4_k_cu_f7acedda4cuda3std6ranges3__45__cpo6cbeginE:
	.zero		1
	.type		_ZN34_INTERNAL_3bb7e07c_4_k_cu_f7acedda6thrust24THRUST_300001_SM_1000_NS12placeholders2_6E,@object
	.size		_ZN34_INTERNAL_3bb7e07c_4_k_cu_f7acedda6thrust24THRUST_300001_SM_1000_NS12placeholders2_6E,(_ZN34_INTERNAL_3bb7e07c_4_k_cu_f7acedda4cuda3std3__45__cpo7crbeginE - _ZN34_INTERNAL_3bb7e07c_4_k_cu_f7acedda6thrust24THRUST_300001_SM_1000_NS12placeholders2_6E)
_ZN34_INTERNAL_3bb7e07c_4_k_cu_f7acedda6thrust24THRUST_300001_SM_1000_NS12placeholders2_6E:
	.zero		1
	.type		_ZN34_INTERNAL_3bb7e07c_4_k_cu_f7acedda4cuda3std3__45__cpo7crbeginE,@object
	.size		_ZN34_INTERNAL_3bb7e07c_4_k_cu_f7acedda4cuda3std3__45__cpo7crbeginE,(_ZN34_INTERNAL_3bb7e07c_4_k_cu_f7acedda4cuda3std6ranges3__45__cpo4nextE - _ZN34_INTERNAL_3bb7e07c_4_k_cu_f7acedda4cuda3std3__45__cpo7crbeginE)
_ZN34_INTERNAL_3bb7e07c_4_k_cu_f7acedda4cuda3std3__45__cpo7crbeginE:
	.zero		1
	.type		_ZN34_INTERNAL_3bb7e07c_4_k_cu_f7acedda4cuda3std6ranges3__45__cpo4nextE,@object
	.size		_ZN34_INTERNAL_3bb7e07c_4_k_cu_f7acedda4cuda3std6ranges3__45__cpo4nextE,(_ZN34_INTERNAL_3bb7e07c_4_k_cu_f7acedda4cuda3std6ranges3__45__cpo4swapE - _ZN34_INTERNAL_3bb7e07c_4_k_cu_f7acedda4cuda3std6ranges3__45__cpo4nextE)
_ZN34_INTERNAL_3bb7e07c_4_k_cu_f7acedda4cuda3std6ranges3__45__cpo4nextE:
	.zero		1
	.type		_ZN34_INTERNAL_3bb7e07c_4_k_cu_f7acedda4cuda3std6ranges3__45__cpo4swapE,@object
	.size		_ZN34_INTERNAL_3bb7e07c_4_k_cu_f7acedda4cuda3std6ranges3__45__cpo4swapE,(_ZN34_INTERNAL_3bb7e07c_4_k_cu_f7acedda6thrust24THRUST_300001_SM_1000_NS8cuda_cub10par_nosyncE - _ZN34_INTERNAL_3bb7e07c_4_k_cu_f7acedda4cuda3std6ranges3__45__cpo4swapE)
_ZN34_INTERNAL_3bb7e07c_4_k_cu_f7acedda4cuda3std6ranges3__45__cpo4swapE:
	.zero		1
	.type		_ZN34_INTERNAL_3bb7e07c_4_k_cu_f7acedda6thrust24THRUST_300001_SM_1000_NS8cuda_cub10par_nosyncE,@object
	.size		_ZN34_INTERNAL_3bb7e07c_4_k_cu_f7acedda6thrust24THRUST_300001_SM_1000_NS8cuda_cub10par_nosyncE,(_ZN34_INTERNAL_3bb7e07c_4_k_cu_f7acedda6thrust24THRUST_300001_SM_1000_NS3seqE - _ZN34_INTERNAL_3bb7e07c_4_k_cu_f7acedda6thrust24THRUST_300001_SM_1000_NS8cuda_cub10par_nosyncE)
_ZN34_INTERNAL_3bb7e07c_4_k_cu_f7acedda6thrust24THRUST_300001_SM_1000_NS8cuda_cub10par_nosyncE:
	.zero		1
	.type		_ZN34_INTERNAL_3bb7e07c_4_k_cu_f7acedda6thrust24THRUST_300001_SM_1000_NS3seqE,@object
	.size		_ZN34_INTERNAL_3bb7e07c_4_k_cu_f7acedda6thrust24THRUST_300001_SM_1000_NS3seqE,(_ZN34_INTERNAL_3bb7e07c_4_k_cu_f7acedda4cuda3std3__420unreachable_sentinelE - _ZN34_INTERNAL_3bb7e07c_4_k_cu_f7acedda6thrust24THRUST_300001_SM_1000_NS3seqE)
_ZN34_INTERNAL_3bb7e07c_4_k_cu_f7acedda6thrust24THRUST_300001_SM_1000_NS3seqE:
	.zero		1
	.type		_ZN34_INTERNAL_3bb7e07c_4_k_cu_f7acedda4cuda3std3__420unreachable_sentinelE,@object
	.size		_ZN34_INTERNAL_3bb7e07c_4_k_cu_f7acedda4cuda3std3__420unreachable_sentinelE,(_ZN34_INTERNAL_3bb7e07c_4_k_cu_f7acedda4cuda3std6ranges3__45__cpo5ssizeE - _ZN34_INTERNAL_3bb7e07c_4_k_cu_f7acedda4cuda3std3__420unreachable_sentinelE)
_ZN34_INTERNAL_3bb7e07c_4_k_cu_f7acedda4cuda3std3__420unreachable_sentinelE:
	.zero		1
	.type		_ZN34_INTERNAL_3bb7e07c_4_k_cu_f7acedda4cuda3std6ranges3__45__cpo5ssizeE,@object
	.size		_ZN34_INTERNAL_3bb7e07c_4_k_cu_f7acedda4cuda3std6ranges3__45__cpo5ssizeE,(_ZN34_INTERNAL_3bb7e07c_4_k_cu_f7acedda6thrust24THRUST_300001_SM_1000_NS12placeholders2_3E - _ZN34_INTERNAL_3bb7e07c_4_k_cu_f7acedda4cuda3std6ranges3__45__cpo5ssizeE)
_ZN34_INTERNAL_3bb7e07c_4_k_cu_f7acedda4cuda3std6ranges3__45__cpo5ssizeE:
	.zero		1
	.type		_ZN34_INTERNAL_3bb7e07c_4_k_cu_f7acedda6thrust24THRUST_300001_SM_1000_NS12placeholders2_3E,@object
	.size		_ZN34_INTERNAL_3bb7e07c_4_k_cu_f7acedda6thrust24THRUST_300001_SM_1000_NS12placeholders2_3E,(_ZN34_INTERNAL_3bb7e07c_4_k_cu_f7acedda4cuda3std3__45__cpo4cendE - _ZN34_INTERNAL_3bb7e07c_4_k_cu_f7acedda6thrust24THRUST_300001_SM_1000_NS12placeholders2_3E)
_ZN34_INTERNAL_3bb7e07c_4_k_cu_f7acedda6thrust24THRUST_300001_SM_1000_NS12placeholders2_3E:
	.zero		1
	.type		_ZN34_INTERNAL_3bb7e07c_4_k_cu_f7acedda4cuda3std3__45__cpo4cendE,@object
	.size		_ZN34_INTERNAL_3bb7e07c_4_k_cu_f7acedda4cuda3std3__45__cpo4cendE,(_ZN34_INTERNAL_3bb7e07c_4_k_cu_f7acedda4cuda3std6ranges3__45__cpo4cendE - _ZN34_INTERNAL_3bb7e07c_4_k_cu_f7acedda4cuda3std3__45__cpo4cendE)
_ZN34_INTERNAL_3bb7e07c_4_k_cu_f7acedda4cuda3std3__45__cpo4cendE:
	.zero		1
	.type		_ZN34_INTERNAL_3bb7e07c_4_k_cu_f7acedda4cuda3std6ranges3__45__cpo4cendE,@object
	.size		_ZN34_INTERNAL_3bb7e07c_4_k_cu_f7acedda4cuda3std6ranges3__45__cpo4cendE,(_ZN34_INTERNAL_3bb7e07c_4_k_cu_f7acedda6thrust24THRUST_300001_SM_1000_NS12placeholders2_7E - _ZN34_INTERNAL_3bb7e07c_4_k_cu_f7acedda4cuda3std6ranges3__45__cpo4cendE)
_ZN34_INTERNAL_3bb7e07c_4_k_cu_f7acedda4cuda3std6ranges3__45__cpo4cendE:
	.zero		1
	.type		_ZN34_INTERNAL_3bb7e07c_4_k_cu_f7acedda6thrust24THRUST_300001_SM_1000_NS12placeholders2_7E,@object
	.size		_ZN34_INTERNAL_3bb7e07c_4_k_cu_f7acedda6thrust24THRUST_300001_SM_1000_NS12placeholders2_7E,(_ZN34_INTERNAL_3bb7e07c_4_k_cu_f7acedda4cuda3std3__45__cpo5crendE - _ZN34_INTERNAL_3bb7e07c_4_k_cu_f7acedda6thrust24THRUST_300001_SM_1000_NS12placeholders2_7E)
_ZN34_INTERNAL_3bb7e07c_4_k_cu_f7acedda6thrust24THRUST_300001_SM_1000_NS12placeholders2_7E:
	.zero		1
	.type		_ZN34_INTERNAL_3bb7e07c_4_k_cu_f7acedda4cuda3std3__45__cpo5crendE,@object
	.size		_ZN34_INTERNAL_3bb7e07c_4_k_cu_f7acedda4cuda3std3__45__cpo5crendE,(_ZN34_INTERNAL_3bb7e07c_4_k_cu_f7acedda4cuda3std6ranges3__45__cpo4prevE - _ZN34_INTERNAL_3bb7e07c_4_k_cu_f7acedda4cuda3std3__45__cpo5crendE)
_ZN34_INTERNAL_3bb7e07c_4_k_cu_f7acedda4cuda3std3__45__cpo5crendE:
	.zero		1
	.type		_ZN34_INTERNAL_3bb7e07c_4_k_cu_f7acedda4cuda3std6ranges3__45__cpo4prevE,@object
	.size		_ZN34_INTERNAL_3bb7e07c_4_k_cu_f7acedda4cuda3std6ranges3__45__cpo4prevE,(_ZN34_INTERNAL_3bb7e07c_4_k_cu_f7acedda4cuda3std6ranges3__45__cpo9iter_moveE - _ZN34_INTERNAL_3bb7e07c_4_k_cu_f7acedda4cuda3std6ranges3__45__cpo4prevE)
_ZN34_INTERNAL_3bb7e07c_4_k_cu_f7acedda4cuda3std6ranges3__45__cpo4prevE:
	.zero		1
	.type		_ZN34_INTERNAL_3bb7e07c_4_k_cu_f7acedda4cuda3std6ranges3__45__cpo9iter_moveE,@object
	.size		_ZN34_INTERNAL_3bb7e07c_4_k_cu_f7acedda4cuda3std6ranges3__45__cpo9iter_moveE,(_ZN34_INTERNAL_3bb7e07c_4_k_cu_f7acedda6thrust24THRUST_300001_SM_1000_NS6system6detail10sequential3seqE - _ZN34_INTERNAL_3bb7e07c_4_k_cu_f7acedda4cuda3std6ranges3__45__cpo9iter_moveE)
_ZN34_INTERNAL_3bb7e07c_4_k_cu_f7acedda4cuda3std6ranges3__45__cpo9iter_moveE:
	.zero		1
	.type		_ZN34_INTERNAL_3bb7e07c_4_k_cu_f7acedda6thrust24THRUST_300001_SM_1000_NS6system6detail10sequential3seqE,@object
	.size		_ZN34_INTERNAL_3bb7e07c_4_k_cu_f7acedda6thrust24THRUST_300001_SM_1000_NS6system6detail10sequential3seqE,(_ZN34_INTERNAL_3bb7e07c_4_k_cu_f7acedda6thrust24THRUST_300001_SM_1000_NS12placeholders2_9E - _ZN34_INTERNAL_3bb7e07c_4_k_cu_f7acedda6thrust24THRUST_300001_SM_1000_NS6system6detail10sequential3seqE)
_ZN34_INTERNAL_3bb7e07c_4_k_cu_f7acedda6thrust24THRUST_300001_SM_1000_NS6system6detail10sequential3seqE:
	.zero		1
	.type		_ZN34_INTERNAL_3bb7e07c_4_k_cu_f7acedda6thrust24THRUST_300001_SM_1000_NS12placeholders2_9E,@object
	.size		_ZN34_INTERNAL_3bb7e07c_4_k_cu_f7acedda6thrust24THRUST_300001_SM_1000_NS12placeholders2_9E,(_ZN34_INTERNAL_3bb7e07c_4_k_cu_f7acedda4cuda3std3__419piecewise_constructE - _ZN34_INTERNAL_3bb7e07c_4_k_cu_f7acedda6thrust24THRUST_300001_SM_1000_NS12placeholders2_9E)
_ZN34_INTERNAL_3bb7e07c_4_k_cu_f7acedda6thrust24THRUST_300001_SM_1000_NS12placeholders2_9E:
	.zero		1
	.type		_ZN34_INTERNAL_3bb7e07c_4_k_cu_f7acedda4cuda3std3__419piecewise_constructE,@object
	.size		_ZN34_INTERNAL_3bb7e07c_4_k_cu_f7acedda4cuda3std3__419piecewise_constructE,(_ZN34_INTERNAL_3bb7e07c_4_k_cu_f7acedda4cuda3std6ranges3__45__cpo5cdataE - _ZN34_INTERNAL_3bb7e07c_4_k_cu_f7acedda4cuda3std3__419piecewise_constructE)
_ZN34_INTERNAL_3bb7e07c_4_k_cu_f7acedda4cuda3std3__419piecewise_constructE:
	.zero		1
	.type		_ZN34_INTERNAL_3bb7e07c_4_k_cu_f7acedda4cuda3std6ranges3__45__cpo5cdataE,@object
	.size		_ZN34_INTERNAL_3bb7e07c_4_k_cu_f7acedda4cuda3std6ranges3__45__cpo5cdataE,(_ZN34_INTERNAL_3bb7e07c_4_k_cu_f7acedda6thrust24THRUST_300001_SM_1000_NS12placeholders2_1E - _ZN34_INTERNAL_3bb7e07c_4_k_cu_f7acedda4cuda3std6ranges3__45__cpo5cdataE)
_ZN34_INTERNAL_3bb7e07c_4_k_cu_f7acedda4cuda3std6ranges3__45__cpo5cdataE:
	.zero		1
	.type		_ZN34_INTERNAL_3bb7e07c_4_k_cu_f7acedda6thrust24THRUST_300001_SM_1000_NS12placeholders2_1E,@object
	.size		_ZN34_INTERNAL_3bb7e07c_4_k_cu_f7acedda6thrust24THRUST_300001_SM_1000_NS12placeholders2_1E,(_ZN34_INTERNAL_3bb7e07c_4_k_cu_f7acedda4cuda3std3__45__cpo3endE - _ZN34_INTERNAL_3bb7e07c_4_k_cu_f7acedda6thrust24THRUST_300001_SM_1000_NS12placeholders2_1E)
_ZN34_INTERNAL_3bb7e07c_4_k_cu_f7acedda6thrust24THRUST_300001_SM_1000_NS12placeholders2_1E:
	.zero		1
	.type		_ZN34_INTERNAL_3bb7e07c_4_k_cu_f7acedda4cuda3std3__45__cpo3endE,@object
	.size		_ZN34_INTERNAL_3bb7e07c_4_k_cu_f7acedda4cuda3std3__45__cpo3endE,(_ZN34_INTERNAL_3bb7e07c_4_k_cu_f7acedda4cuda3std6ranges3__45__cpo3endE - _ZN34_INTERNAL_3bb7e07c_4_k_cu_f7acedda4cuda3std3__45__cpo3endE)
_ZN34_INTERNAL_3bb7e07c_4_k_cu_f7acedda4cuda3std3__45__cpo3endE:
	.zero		1
	.type		_ZN34_INTERNAL_3bb7e07c_4_k_cu_f7acedda4cuda3std6ranges3__45__cpo3endE,@object
	.size		_ZN34_INTERNAL_3bb7e07c_4_k_cu_f7acedda4cuda3std6ranges3__45__cpo3endE,(_ZN34_INTERNAL_3bb7e07c_4_k_cu_f7acedda6thrust24THRUST_300001_SM_1000_NS12placeholders2_5E - _ZN34_INTERNAL_3bb7e07c_4_k_cu_f7acedda4cuda3std6ranges3__45__cpo3endE)
_ZN34_INTERNAL_3bb7e07c_4_k_cu_f7acedda4cuda3std6ranges3__45__cpo3endE:
	.zero		1
	.type		_ZN34_INTERNAL_3bb7e07c_4_k_cu_f7acedda6thrust24THRUST_300001_SM_1000_NS12placeholders2_5E,@object
	.size		_ZN34_INTERNAL_3bb7e07c_4_k_cu_f7acedda6thrust24THRUST_300001_SM_1000_NS12placeholders2_5E,(_ZN34_INTERNAL_3bb7e07c_4_k_cu_f7acedda4cuda3std3__45__cpo4rendE - _ZN34_INTERNAL_3bb7e07c_4_k_cu_f7acedda6thrust24THRUST_300001_SM_1000_NS12placeholders2_5E)
_ZN34_INTERNAL_3bb7e07c_4_k_cu_f7acedda6thrust24THRUST_300001_SM_1000_NS12placeholders2_5E:
	.zero		1
	.type		_ZN34_INTERNAL_3bb7e07c_4_k_cu_f7acedda4cuda3std3__45__cpo4rendE,@object
	.size		_ZN34_INTERNAL_3bb7e07c_4_k_cu_f7acedda4cuda3std3__45__cpo4rendE,(_ZN34_INTERNAL_3bb7e07c_4_k_cu_f7acedda4cuda3std6ranges3__45__cpo9iter_swapE - _ZN34_INTERNAL_3bb7e07c_4_k_cu_f7acedda4cuda3std3__45__cpo4rendE)
_ZN34_INTERNAL_3bb7e07c_4_k_cu_f7acedda4cuda3std3__45__cpo4rendE:
	.zero		1
	.type		_ZN34_INTERNAL_3bb7e07c_4_k_cu_f7acedda4cuda3std6ranges3__45__cpo9iter_swapE,@object
	.size		_ZN34_INTERNAL_3bb7e07c_4_k_cu_f7acedda4cuda3std6ranges3__45__cpo9iter_swapE,(_ZN34_INTERNAL_3bb7e07c_4_k_cu_f7acedda4cuda3std3__48unexpectE - _ZN34_INTERNAL_3bb7e07c_4_k_cu_f7acedda4cuda3std6ranges3__45__cpo9iter_swapE)
_ZN34_INTERNAL_3bb7e07c_4_k_cu_f7acedda4cuda3std6ranges3__45__cpo9iter_swapE:
	.zero		1
	.type		_ZN34_INTERNAL_3bb7e07c_4_k_cu_f7acedda4cuda3std3__48unexpectE,@object
	.size		_ZN34_INTERNAL_3bb7e07c_4_k_cu_f7acedda4cuda3std3__48unexpectE,(_ZN34_INTERNAL_3bb7e07c_4_k_cu_f7acedda6thrust24THRUST_300001_SM_1000_NS8cuda_cub3parE - _ZN34_INTERNAL_3bb7e07c_4_k_cu_f7acedda4cuda3std3__48unexpectE)
_ZN34_INTERNAL_3bb7e07c_4_k_cu_f7acedda4cuda3std3__48unexpectE:
	.zero		1
	.type		_ZN34_INTERNAL_3bb7e07c_4_k_cu_f7acedda6thrust24THRUST_300001_SM_1000_NS8cuda_cub3parE,@object
	.size		_ZN34_INTERNAL_3bb7e07c_4_k_cu_f7acedda6thrust24THRUST_300001_SM_1000_NS8cuda_cub3parE,(.L_29 - _ZN34_INTERNAL_3bb7e07c_4_k_cu_f7acedda6thrust24THRUST_300001_SM_1000_NS8cuda_cub3parE)
_ZN34_INTERNAL_3bb7e07c_4_k_cu_f7acedda6thrust24THRUST_300001_SM_1000_NS8cuda_cub3parE:
	.zero		1
.L_29:


//--------------------- .nv.shared._Z26evaluate_population_kernelPK16CudaStrategyGenePK9CudaOHLCViiP17CudaFitnessResult --------------------------
	.section	.nv.shared._Z26evaluate_population_kernelPK16CudaStrategyGenePK9CudaOHLCViiP17CudaFitnessResult,"aw",@nobits
	.sectionflags	@""
	.align	16
	.zero		1024


//--------------------- .nv.shared._Z23optimized_signal_kernelPKdS0_S0_PiPdS2_idd --------------------------
	.section	.nv.shared._Z23optimized_signal_kernelPKdS0_S0_PiPdS2_idd,"aw",@nobits
	.sectionflags	@""
	.align	16
	.zero		1024


//--------------------- .nv.shared._Z23fused_indicators_kernelPKdPdS1_PiS1_S1_iiidd --------------------------
	.section	.nv.shared._Z23fused_indicators_kernelPKdPdS1_PiS1_S1_iiidd,"aw",@nobits
	.sectionflags	@""
	.align	16
	.zero		1024


//--------------------- .nv.shared._Z20optimized_rsi_kernelPKdPdii --------------------------
	.section	.nv.shared._Z20optimized_rsi_kernelPKdPdii,"aw",@nobits
	.sectionflags	@""
	.align	16
	.zero		1024


//--------------------- .nv.shared._Z20optimized_sma_kernelPKdPdii --------------------------
	.section	.nv.shared._Z20optimized_sma_kernelPKdPdii,"aw",@nobits
	.sectionflags	@""
	.align	16
.nv.shared._Z20optimized_sma_kernelPKdPdii:
	.zero		3072


//--------------------- .nv.constant0._ZN3cub18CUB_300001_SM_10006detail11EmptyKernelIvEEvv --------------------------
	.section	.nv.constant0._ZN3cub18CUB_300001_SM_10006detail11EmptyKernelIvEEvv,"a",@progbits
	.sectionflags	@""
	.align	4
.nv.constant0._ZN3cub18CUB_300001_SM_10006detail11EmptyKernelIvEEvv:
	.zero		896


//--------------------- .nv.constant0._Z26evaluate_population_kernelPK16CudaStrategyGenePK9CudaOHLCViiP17CudaFitnessResult --------------------------
	.section	.nv.constant0._Z26evaluate_population_kernelPK16CudaStrategyGenePK9CudaOHLCViiP17CudaFitnessResult,"a",@progbits
	.sectionflags	@""
	.align	4
.nv.constant0._Z26evaluate_population_kernelPK16CudaStrategyGenePK9CudaOHLCViiP17CudaFitnessResult:
	.zero		928


//--------------------- .nv.constant0._Z23optimized_signal_kernelPKdS0_S0_PiPdS2_idd --------------------------
	.section	.nv.constant0._Z23optimized_signal_kernelPKdS0_S0_PiPdS2_idd,"a",@progbits
	.sectionflags	@""
	.align	4
.nv.constant0._Z23optimized_signal_kernelPKdS0_S0_PiPdS2_idd:
	.zero		968


//--------------------- .nv.constant0._Z23fused_indicators_kernelPKdPdS1_PiS1_S1_iiidd --------------------------
	.section	.nv.constant0._Z23fused_indicators_kernelPKdPdS1_PiS1_S1_iiidd,"a",@progbits
	.sectionflags	@""
	.align	4
.nv.constant0._Z23fused_indicators_kernelPKdPdS1_PiS1_S1_iiidd:
	.zero		976


//--------------------- .nv.constant0._Z20optimized_rsi_kernelPKdPdii --------------------------
	.section	.nv.constant0._Z20optimized_rsi_kernelPKdPdii,"a",@progbits
	.sectionflags	@""
	.align	4
.nv.constant0._Z20optimized_rsi_kernelPKdPdii:
	.zero		920


//--------------------- .nv.constant0._Z20optimized_sma_kernelPKdPdii --------------------------
	.section	.nv.constant0._Z20optimized_sma_kernelPKdPdii,"a",@progbits
	.sectionflags	@""
	.align	4
.nv.constant0._Z20optimized_sma_kernelPKdPdii:
	.zero		920


//--------------------- SYMBOLS --------------------------

	.type		.nv.reservedSmem.offset0,@object
	.size		.nv.reservedSmem.offset0,0x4
	.type		.nv.reservedSmem.cap,@object
	.size		.nv.reservedSmem.cap,0x4
